	.target	sm_90a

	.elftype	@"ET_EXEC"


//--------------------- .note.nv.tkinfo           --------------------------
	.section	.note.nv.tkinfo,"",@"SHT_NOTE"
	.sectionflags	@"SHF_NOTE_NV_TKINFO"
	.tkinfo
        /*0018*/ 	.word	0x00000002
        /*0030*/ 	.string	""
        /*0030*/ 	.string	"ptxas"
        /*0030*/ 	.string	"Cuda compilation tools, release 13.0, V13.0.88"
        /*0030*/ 	.string	"Build cuda_13.0.r13.0/compiler.36424714_0"
        /*0030*/ 	.string	"-arch sm_90a -m 64 "



//--------------------- .note.nv.cuinfo           --------------------------
	.section	.note.nv.cuinfo,"",@"SHT_NOTE"
	.sectionflags	@"SHF_NOTE_NV_CUINFO"
        /*0018*/ 	.short	0x0002
        /*001a*/ 	.short	0x005a
        /*001c*/ 	.short	0x0082
	.zero		2


//--------------------- .nv.info                  --------------------------
	.section	.nv.info,"",@"SHT_CUDA_INFO"
	.align	4


	//----- nvinfo : EIATTR_REGCOUNT
	.align		4
        /*0000*/ 	.byte	0x04, 0x2f
        /*0002*/ 	.short	(.L_12 - .L_11)
	.align		4
.L_11:
        /*0004*/ 	.word	index@(_ZN7cutlass13device_kernelINS_4gemm6kernel13GemmUniversalIN4cute5tupleIJiiiiEEENS1_10collective13CollectiveMmaINS1_37MainloopSm90TmaGmmaWarpSpecializedFP8ILi4ENS5_IJNS4_1CILi2EEENSA_ILi1EEESC_EEENS1_32KernelTmaWarpSpecializedPingpongEEENS5_IJNSA_ILi64EEENSA_ILi128EEESH_EEENS_12float_e4m3_tENS5_IJlSC_lEEESJ_SK_NS4_8TiledMMAINS4_8MMA_AtomIJNS4_4SM904GMMA31MMA_64x128x32_F32E4M3E4M3_SS_TNILNSO_7ScaleInE1ELSQ_1EEEEEENS4_6LayoutINS5_IJSC_SC_SC_EEENS5_IJNSA_ILi0EEESV_SV_EEEEENS5_IJNS4_10UnderscoreESY_SY_EEEEENS4_13SM90_TMA_LOADENS4_14ComposedLayoutINS4_7SwizzleILi3ELi4ELi3EEENS4_18smem_ptr_flag_bitsILi8EEENST_INS5_IJNSA_ILi8EEESH_EEENS5_IJSH_SC_EEEEEEEvNS4_8identityENS4_23SM90_TMA_LOAD_MULTICASTES1B_vS1C_EENS_8epilogue10collective6detail29Sm90TmaWarpSpecializedAdapterINS1G_15DefaultEpilogueISJ_SK_SK_NS1F_6thread17LinearCombinationISJ_Li1EffLNS1K_9ScaleType4KindE0ELNS_15FloatRoundStyleE2ESJ_EENS1_15EpilogueDefaultEEEEEvvEEEEvNT_6ParamsE)
        /*0008*/ 	.word	0x000000a8


	//----- nvinfo : EIATTR_FRAME_SIZE
	.align		4
.L_12:
        /*000c*/ 	.byte	0x04, 0x11
        /*000e*/ 	.short	(.L_14 - .L_13)
	.align		4
.L_13:
        /*0010*/ 	.word	index@(_ZN7cutlass13device_kernelINS_4gemm6kernel13GemmUniversalIN4cute5tupleIJiiiiEEENS1_10collective13CollectiveMmaINS1_37MainloopSm90TmaGmmaWarpSpecializedFP8ILi4ENS5_IJNS4_1CILi2EEENSA_ILi1EEESC_EEENS1_32KernelTmaWarpSpecializedPingpongEEENS5_IJNSA_ILi64EEENSA_ILi128EEESH_EEENS_12float_e4m3_tENS5_IJlSC_lEEESJ_SK_NS4_8TiledMMAINS4_8MMA_AtomIJNS4_4SM904GMMA31MMA_64x128x32_F32E4M3E4M3_SS_TNILNSO_7ScaleInE1ELSQ_1EEEEEENS4_6LayoutINS5_IJSC_SC_SC_EEENS5_IJNSA_ILi0EEESV_SV_EEEEENS5_IJNS4_10UnderscoreESY_SY_EEEEENS4_13SM90_TMA_LOADENS4_14ComposedLayoutINS4_7SwizzleILi3ELi4ELi3EEENS4_18smem_ptr_flag_bitsILi8EEENST_INS5_IJNSA_ILi8EEESH_EEENS5_IJSH_SC_EEEEEEEvNS4_8identityENS4_23SM90_TMA_LOAD_MULTICASTES1B_vS1C_EENS_8epilogue10collective6detail29Sm90TmaWarpSpecializedAdapterINS1G_15DefaultEpilogueISJ_SK_SK_NS1F_6thread17LinearCombinationISJ_Li1EffLNS1K_9ScaleType4KindE0ELNS_15FloatRoundStyleE2ESJ_EENS1_15EpilogueDefaultEEEEEvvEEEEvNT_6ParamsE)
        /*0014*/ 	.word	0x00000000


	//----- nvinfo : EIATTR_MIN_STACK_SIZE
	.align		4
.L_14:
        /*0018*/ 	.byte	0x04, 0x12
        /*001a*/ 	.short	(.L_16 - .L_15)
	.align		4
.L_15:
        /*001c*/ 	.word	index@(_ZN7cutlass13device_kernelINS_4gemm6kernel13GemmUniversalIN4cute5tupleIJiiiiEEENS1_10collective13CollectiveMmaINS1_37MainloopSm90TmaGmmaWarpSpecializedFP8ILi4ENS5_IJNS4_1CILi2EEENSA_ILi1EEESC_EEENS1_32KernelTmaWarpSpecializedPingpongEEENS5_IJNSA_ILi64EEENSA_ILi128EEESH_EEENS_12float_e4m3_tENS5_IJlSC_lEEESJ_SK_NS4_8TiledMMAINS4_8MMA_AtomIJNS4_4SM904GMMA31MMA_64x128x32_F32E4M3E4M3_SS_TNILNSO_7ScaleInE1ELSQ_1EEEEEENS4_6LayoutINS5_IJSC_SC_SC_EEENS5_IJNSA_ILi0EEESV_SV_EEEEENS5_IJNS4_10UnderscoreESY_SY_EEEEENS4_13SM90_TMA_LOADENS4_14ComposedLayoutINS4_7SwizzleILi3ELi4ELi3EEENS4_18smem_ptr_flag_bitsILi8EEENST_INS5_IJNSA_ILi8EEESH_EEENS5_IJSH_SC_EEEEEEEvNS4_8identityENS4_23SM90_TMA_LOAD_MULTICASTES1B_vS1C_EENS_8epilogue10collective6detail29Sm90TmaWarpSpecializedAdapterINS1G_15DefaultEpilogueISJ_SK_SK_NS1F_6thread17LinearCombinationISJ_Li1EffLNS1K_9ScaleType4KindE0ELNS_15FloatRoundStyleE2ESJ_EENS1_15EpilogueDefaultEEEEEvvEEEEvNT_6ParamsE)
        /*0020*/ 	.word	0x00000000
.L_16:


//--------------------- .nv.compat                --------------------------
	.section	.nv.compat,"",@"SHT_CUDA_COMPAT_INFO"
	.align	4
        /*0000*/ 	.byte	0x02, 0x09, 0x01, 0x00, 0x02, 0x02, 0x04, 0x00, 0x02, 0x05, 0x05, 0x00, 0x03, 0x07, 0x01, 0x01
        /*0010*/ 	.byte	0x02, 0x03, 0x01, 0x00, 0x02, 0x06, 0x01, 0x00, 0x04, 0x0b, 0x08, 0x00, 0x00, 0x00, 0x00, 0x00
        /*0020*/ 	.byte	0x00, 0x00, 0x00, 0x00


//--------------------- .nv.info._ZN7cutlass13device_kernelINS_4gemm6kernel13GemmUniversalIN4cute5tupleIJiiiiEEENS1_10collective13CollectiveMmaINS1_37MainloopSm90TmaGmmaWarpSpecializedFP8ILi4ENS5_IJNS4_1CILi2EEENSA_ILi1EEESC_EEENS1_32KernelTmaWarpSpecializedPingpongEEENS5_IJNSA_ILi64EEENSA_ILi128EEESH_EEENS_12float_e4m3_tENS5_IJlSC_lEEESJ_SK_NS4_8TiledMMAINS4_8MMA_AtomIJNS4_4SM904GMMA31MMA_64x128x32_F32E4M3E4M3_SS_TNILNSO_7ScaleInE1ELSQ_1EEEEEENS4_6LayoutINS5_IJSC_SC_SC_EEENS5_IJNSA_ILi0EEESV_SV_EEEEENS5_IJNS4_10UnderscoreESY_SY_EEEEENS4_13SM90_TMA_LOADENS4_14ComposedLayoutINS4_7SwizzleILi3ELi4ELi3EEENS4_18smem_ptr_flag_bitsILi8EEENST_INS5_IJNSA_ILi8EEESH_EEENS5_IJSH_SC_EEEEEEEvNS4_8identityENS4_23SM90_TMA_LOAD_MULTICASTES1B_vS1C_EENS_8epilogue10collective6detail29Sm90TmaWarpSpecializedAdapterINS1G_15DefaultEpilogueISJ_SK_SK_NS1F_6thread17LinearCombinationISJ_Li1EffLNS1K_9ScaleType4KindE0ELNS_15FloatRoundStyleE2ESJ_EENS1_15EpilogueDefaultEEEEEvvEEEEvNT_6ParamsE --------------------------
	.section	.nv.info._ZN7cutlass13device_kernelINS_4gemm6kernel13GemmUniversalIN4cute5tupleIJiiiiEEENS1_10collective13CollectiveMmaINS1_37MainloopSm90TmaGmmaWarpSpecializedFP8ILi4ENS5_IJNS4_1CILi2EEENSA_ILi1EEESC_EEENS1_32KernelTmaWarpSpecializedPingpongEEENS5_IJNSA_ILi64EEENSA_ILi128EEESH_EEENS_12float_e4m3_tENS5_IJlSC_lEEESJ_SK_NS4_8TiledMMAINS4_8MMA_AtomIJNS4_4SM904GMMA31MMA_64x128x32_F32E4M3E4M3_SS_TNILNSO_7ScaleInE1ELSQ_1EEEEEENS4_6LayoutINS5_IJSC_SC_SC_EEENS5_IJNSA_ILi0EEESV_SV_EEEEENS5_IJNS4_10UnderscoreESY_SY_EEEEENS4_13SM90_TMA_LOADENS4_14ComposedLayoutINS4_7SwizzleILi3ELi4ELi3EEENS4_18smem_ptr_flag_bitsILi8EEENST_INS5_IJNSA_ILi8EEESH_EEENS5_IJSH_SC_EEEEEEEvNS4_8identityENS4_23SM90_TMA_LOAD_MULTICASTES1B_vS1C_EENS_8epilogue10collective6detail29Sm90TmaWarpSpecializedAdapterINS1G_15DefaultEpilogueISJ_SK_SK_NS1F_6thread17LinearCombinationISJ_Li1EffLNS1K_9ScaleType4KindE0ELNS_15FloatRoundStyleE2ESJ_EENS1_15EpilogueDefaultEEEEEvvEEEEvNT_6ParamsE,"",@"SHT_CUDA_INFO"
	.sectionflags	@""
	.align	4


	//----- nvinfo : EIATTR_CUDA_API_VERSION
	.align		4
        /*0000*/ 	.byte	0x04, 0x37
        /*0002*/ 	.short	(.L_18 - .L_17)
.L_17:
        /*0004*/ 	.word	0x00000082


	//----- nvinfo : EIATTR_KPARAM_INFO
	.align		4
.L_18:
        /*0008*/ 	.byte	0x04, 0x17
        /*000a*/ 	.short	(.L_20 - .L_19)
.L_19:
        /*000c*/ 	.word	0x00000000
        /*0010*/ 	.short	0x0000
        /*0012*/ 	.short	0x0070
        /*0014*/ 	.byte	0x00, 0xf0, 0x01, 0x10


	//----- nvinfo : EIATTR_SPARSE_MMA_MASK
	.align		4
.L_20:
        /*0018*/ 	.byte	0x03, 0x50
        /*001a*/ 	.short	0x0000


	//----- nvinfo : EIATTR_MAXREG_COUNT
	.align		4
        /*001c*/ 	.byte	0x03, 0x1b
        /*001e*/ 	.short	0x00a8


	//----- nvinfo : EIATTR_NUM_BARRIERS
	.align		4
        /*0020*/ 	.byte	0x02, 0x4c
        /*0022*/ 	.byte	0x01
	.zero		1


	//----- nvinfo : EIATTR_MERCURY_ISA_VERSION
	.align		4
        /*0024*/ 	.byte	0x03, 0x5f
        /*0026*/ 	.short	0x0101


	//----- nvinfo : EIATTR_INT_WARP_WIDE_INSTR_OFFSETS
	.align		4
        /*0028*/ 	.byte	0x04, 0x31
        /*002a*/ 	.short	(.L_22 - .L_21)


	//   ....[0]....
.L_21:
        /*002c*/ 	.word	0x00000580


	//   ....[1]....
        /*0030*/ 	.word	0x000005f0


	//   ....[2]....
        /*0034*/ 	.word	0x00000690


	//   ....[3]....
        /*0038*/ 	.word	0x000006a0


	//   ....[4]....
        /*003c*/ 	.word	0x000006b0


	//   ....[5]....
        /*0040*/ 	.word	0x000006d0


	//   ....[6]....
        /*0044*/ 	.word	0x000007f0


	//   ....[7]....
        /*0048*/ 	.word	0x00000800


	//   ....[8]....
        /*004c*/ 	.word	0x000033a0


	//----- nvinfo : EIATTR_COOP_GROUP_MASK_REGIDS
	.align		4
.L_22:
        /*0050*/ 	.byte	0x04, 0x29
        /*0052*/ 	.short	(.L_24 - .L_23)


	//   ....[0]....
.L_23:
        /*0054*/ 	.word	0xffffffff


	//   ....[1]....
        /*0058*/ 	.word	0xffffffff


	//   ....[2]....
        /*005c*/ 	.word	0xffffffff


	//   ....[3]....
        /*0060*/ 	.word	0xffffffff


	//   ....[4]....
        /*0064*/ 	.word	0xffffffff


	//   ....[5]....
        /*0068*/ 	.word	0xffffffff


	//   ....[6]....
        /*006c*/ 	.word	0xffffffff


	//----- nvinfo : EIATTR_COOP_GROUP_INSTR_OFFSETS
	.align		4
.L_24:
        /*0070*/ 	.byte	0x04, 0x28
        /*0072*/ 	.short	(.L_26 - .L_25)


	//   ....[0]....
.L_25:
        /*0074*/ 	.word	0x00000050


	//   ....[1]....
        /*0078*/ 	.word	0x00000080


	//   ....[2]....
        /*007c*/ 	.word	0x00000180


	//   ....[3]....
        /*0080*/ 	.word	0x000003a0


	//   ....[4]....
        /*0084*/ 	.word	0x000003e0


	//   ....[5]....
        /*0088*/ 	.word	0x00000490


	//   ....[6]....
        /*008c*/ 	.word	0x00000980


	//----- nvinfo : EIATTR_REG_RECONFIG
	.align		4
.L_26:
        /*0090*/ 	.byte	0x01, 0x54
	.zero		2


	//----- nvinfo : EIATTR_MBARRIER_INSTR_OFFSETS
	.align		4
        /*0094*/ 	.byte	0x04, 0x39
        /*0096*/ 	.short	(.L_28 - .L_27)


	//   ....[0]....
.L_27:
        /*0098*/ 	.word	0x00000300
        /*009c*/ 	.word	0x000000ff
        /*00a0*/ 	.word	0x00000000
        /*00a4*/ 	.short	0x0100
        /*00a6*/ 	.byte	0x0a
	.zero		1


	//   ....[1]....
        /*00a8*/ 	.word	0x00000310
        /*00ac*/ 	.word	0x000000ff
        /*00b0*/ 	.word	0x00000020
        /*00b4*/ 	.short	0x0100
        /*00b6*/ 	.byte	0x0a
	.zero		1


	//   ....[2]....
        /*00b8*/ 	.word	0x00000320
        /*00bc*/ 	.word	0x000000ff
        /*00c0*/ 	.word	0x00000008
        /*00c4*/ 	.short	0x0100
        /*00c6*/ 	.byte	0x0a
	.zero		1


	//   ....[3]....
        /*00c8*/ 	.word	0x00000330
        /*00cc*/ 	.word	0x000000ff
        /*00d0*/ 	.word	0x00000028
        /*00d4*/ 	.short	0x0100
        /*00d6*/ 	.byte	0x0a
	.zero		1


	//   ....[4]....
        /*00d8*/ 	.word	0x00000340
        /*00dc*/ 	.word	0x000000ff
        /*00e0*/ 	.word	0x00000010
        /*00e4*/ 	.short	0x0100
        /*00e6*/ 	.byte	0x0a
	.zero		1


	//   ....[5]....
        /*00e8*/ 	.word	0x00000350
        /*00ec*/ 	.word	0x000000ff
        /*00f0*/ 	.word	0x00000030
        /*00f4*/ 	.short	0x0100
        /*00f6*/ 	.byte	0x0a
	.zero		1


	//   ....[6]....
        /*00f8*/ 	.word	0x00000360
        /*00fc*/ 	.word	0x000000ff
        /*0100*/ 	.word	0x00000018
        /*0104*/ 	.short	0x0100
        /*0106*/ 	.byte	0x0a
	.zero		1


	//   ....[7]....
        /*0108*/ 	.word	0x00000370
        /*010c*/ 	.word	0x000000ff
        /*0110*/ 	.word	0x00000038
        /*0114*/ 	.short	0x0100
        /*0116*/ 	.byte	0x0a
	.zero		1


	//   ....[8]....
        /*0118*/ 	.word	0x00000840
        /*011c*/ 	.word	0x000000ff
        /*0120*/ 	.word	0x00000070
        /*0124*/ 	.short	0x0100
        /*0126*/ 	.byte	0x0e
	.zero		1


	//   ....[9]....
        /*0128*/ 	.word	0x00000890
        /*012c*/ 	.word	0x000000ff
        /*0130*/ 	.word	0x00000078
        /*0134*/ 	.short	0x0100
        /*0136*/ 	.byte	0x0e
	.zero		1


	//   ....[10]....
        /*0138*/ 	.word	0x000008c0
        /*013c*/ 	.word	0x000000ff
        /*0140*/ 	.word	0x00000050
        /*0144*/ 	.short	0x0100
        /*0146*/ 	.byte	0x0f
	.zero		1


	//   ....[11]....
        /*0148*/ 	.word	0x00000910
        /*014c*/ 	.word	0x000000ff
        /*0150*/ 	.word	0x00000058
        /*0154*/ 	.short	0x0100
        /*0156*/ 	.byte	0x0f
	.zero		1


	//   ....[12]....
        /*0158*/ 	.word	0x00000920
        /*015c*/ 	.word	0x000000ff
        /*0160*/ 	.word	0x00000060
        /*0164*/ 	.short	0x0100
        /*0166*/ 	.byte	0x0f
	.zero		1


	//   ....[13]....
        /*0168*/ 	.word	0x00000930
        /*016c*/ 	.word	0x000000ff
        /*0170*/ 	.word	0x00000068
        /*0174*/ 	.short	0x0100
        /*0176*/ 	.byte	0x0f
	.zero		1


	//   ....[14]....
        /*0178*/ 	.word	0x00001750
        /*017c*/ 	.word	0x0000000f
        /*0180*/ 	.word	0xfffffff8
        /*0184*/ 	.short	0x010a
        /*0186*/ 	.byte	0x3f
	.zero		1


	//   ....[15]....
        /*0188*/ 	.word	0x00001c30
        /*018c*/ 	.word	0x000000ff
        /*0190*/ 	.word	0x00000000
        /*0194*/ 	.short	0x010a
        /*0196*/ 	.byte	0x04
	.zero		1


	//   ....[16]....
        /*0198*/ 	.word	0x00001c70
        /*019c*/ 	.word	0x000000ff
        /*01a0*/ 	.word	0x00000000
        /*01a4*/ 	.short	0x010a
        /*01a6*/ 	.byte	0x04
	.zero		1


	//   ....[17]....
        /*01a8*/ 	.word	0x00002630
        /*01ac*/ 	.word	0x000000ff
        /*01b0*/ 	.word	0x00000000
        /*01b4*/ 	.short	0x010a
        /*01b6*/ 	.byte	0x0f
	.zero		1


	//   ....[18]....
        /*01b8*/ 	.word	0x00002670
        /*01bc*/ 	.word	0x000000ff
        /*01c0*/ 	.word	0x00000000
        /*01c4*/ 	.short	0x010a
        /*01c6*/ 	.byte	0x0f
	.zero		1


	//   ....[19]....
        /*01c8*/ 	.word	0x00002da0
        /*01cc*/ 	.word	0x00000093
        /*01d0*/ 	.word	0x00000000
        /*01d4*/ 	.short	0x0101
        /*01d6*/ 	.byte	0x3f
	.zero		1


	//   ....[20]....
        /*01d8*/ 	.word	0x00003310
        /*01dc*/ 	.word	0x00000095
        /*01e0*/ 	.word	0x00000000
        /*01e4*/ 	.short	0x0101
        /*01e6*/ 	.byte	0x1b
	.zero		1


	//   ....[21]....
        /*01e8*/ 	.word	0x00003420
        /*01ec*/ 	.word	0x0000000d
        /*01f0*/ 	.word	0x00000000
        /*01f4*/ 	.short	0x0101
        /*01f6*/ 	.byte	0x3f
	.zero		1


	//   ....[22]....
        /*01f8*/ 	.word	0x00003490
        /*01fc*/ 	.word	0x0000000f
        /*0200*/ 	.word	0x00000008
        /*0204*/ 	.short	0x010a
        /*0206*/ 	.byte	0x3f
	.zero		1


	//   ....[23]....
        /*0208*/ 	.word	0x00007cb0
        /*020c*/ 	.word	0x00000010
        /*0210*/ 	.word	0x00000000
        /*0214*/ 	.short	0x0101
        /*0216*/ 	.byte	0x1b
	.zero		1


	//   ....[24]....
        /*0218*/ 	.word	0x00008780
        /*021c*/ 	.word	0x0000000f
        /*0220*/ 	.word	0x00000020
        /*0224*/ 	.short	0x010a
        /*0226*/ 	.byte	0x3f
	.zero		1


	//   ....[25]....
        /*0228*/ 	.word	0x00008b30
        /*022c*/ 	.word	0x00000004
        /*0230*/ 	.word	0x00000078
        /*0234*/ 	.short	0x0101
        /*0236*/ 	.byte	0x3f
	.zero		1


	//   ....[26]....
        /*0238*/ 	.word	0x000092a0
        /*023c*/ 	.word	0x00000005
        /*0240*/ 	.word	0x00000000
        /*0244*/ 	.short	0x010a
        /*0246*/ 	.byte	0x3f
	.zero		1


	//   ....[27]....
        /*0248*/ 	.word	0x00009320
        /*024c*/ 	.word	0x00000007
        /*0250*/ 	.word	0x00000000
        /*0254*/ 	.short	0x010a
        /*0256*/ 	.byte	0x3f
	.zero		1


	//   ....[28]....
        /*0258*/ 	.word	0x000093b0
        /*025c*/ 	.word	0x00000006
        /*0260*/ 	.word	0x00000000
        /*0264*/ 	.short	0x010a
        /*0266*/ 	.byte	0x3f
	.zero		1


	//   ....[29]....
        /*0268*/ 	.word	0x00009440
        /*026c*/ 	.word	0x00000003
        /*0270*/ 	.word	0x00000000
        /*0274*/ 	.short	0x010a
        /*0276*/ 	.byte	0x3f
	.zero		1


	//   ....[30]....
        /*0278*/ 	.word	0x000094a0
        /*027c*/ 	.word	0x0000000f
        /*0280*/ 	.word	0xfffffff8
        /*0284*/ 	.short	0x010a
        /*0286*/ 	.byte	0x3f
	.zero		1


	//   ....[31]....
        /*0288*/ 	.word	0x00009500
        /*028c*/ 	.word	0x0000000d
        /*0290*/ 	.word	0x00000000
        /*0294*/ 	.short	0x010a
        /*0296*/ 	.byte	0x3f
	.zero		1


	//   ....[32]....
        /*0298*/ 	.word	0x00009560
        /*029c*/ 	.word	0x00000093
        /*02a0*/ 	.word	0x00000000
        /*02a4*/ 	.short	0x010a
        /*02a6*/ 	.byte	0x3f
	.zero		1


	//   ....[33]....
        /*02a8*/ 	.word	0x000095b0
        /*02ac*/ 	.word	0x0000000f
        /*02b0*/ 	.word	0x00000008
        /*02b4*/ 	.short	0x010a
        /*02b6*/ 	.byte	0x3f
	.zero		1


	//   ....[34]....
        /*02b8*/ 	.word	0x00009680
        /*02bc*/ 	.word	0x0000000f
        /*02c0*/ 	.word	0x00000020
        /*02c4*/ 	.short	0x010a
        /*02c6*/ 	.byte	0x3f
	.zero		1


	//   ....[35]....
        /*02c8*/ 	.word	0x00009760
        /*02cc*/ 	.word	0x00000005
        /*02d0*/ 	.word	0x00000000
        /*02d4*/ 	.short	0x010a
        /*02d6*/ 	.byte	0x3f
	.zero		1


	//   ....[36]....
        /*02d8*/ 	.word	0x000097b0
        /*02dc*/ 	.word	0x00000007
        /*02e0*/ 	.word	0x00000000
        /*02e4*/ 	.short	0x010a
        /*02e6*/ 	.byte	0x3f
	.zero		1


	//   ....[37]....
        /*02e8*/ 	.word	0x00009800
        /*02ec*/ 	.word	0x00000006
        /*02f0*/ 	.word	0x00000000
        /*02f4*/ 	.short	0x010a
        /*02f6*/ 	.byte	0x3f
	.zero		1


	//----- nvinfo : EIATTR_NUM_MBARRIERS
	.align		4
.L_28:
        /*02f8*/ 	.byte	0x03, 0x38
        /*02fa*/ 	.short	0x000e


	//----- nvinfo : EIATTR_EXIT_INSTR_OFFSETS
	.align		4
        /*02fc*/ 	.byte	0x04, 0x1c
        /*02fe*/ 	.short	(.L_30 - .L_29)


	//   ....[0]....
.L_29:
        /*0300*/ 	.word	0x00001440


	//   ....[1]....
        /*0304*/ 	.word	0x000014a0


	//   ....[2]....
        /*0308*/ 	.word	0x00008460


	//   ....[3]....
        /*030c*/ 	.word	0x00008490


	//   ....[4]....
        /*0310*/ 	.word	0x00009490


	//----- nvinfo : EIATTR_MAX_THREADS
	.align		4
.L_30:
        /*0314*/ 	.byte	0x04, 0x05
        /*0316*/ 	.short	(.L_32 - .L_31)
.L_31:
        /*0318*/ 	.word	0x00000180
        /*031c*/ 	.word	0x00000001
        /*0320*/ 	.word	0x00000001


	//----- nvinfo : EIATTR_CRS_STACK_SIZE
	.align		4
.L_32:
        /*0324*/ 	.byte	0x04, 0x1e
        /*0326*/ 	.short	(.L_34 - .L_33)
.L_33:
        /*0328*/ 	.word	0x00000000


	//----- nvinfo : EIATTR_CBANK_PARAM_SIZE
	.align		4
.L_34:
        /*032c*/ 	.byte	0x03, 0x19
        /*032e*/ 	.short	0x0470


	//----- nvinfo : EIATTR_PARAM_CBANK
	.align		4
        /*0330*/ 	.byte	0x04, 0x0a
        /*0332*/ 	.short	(.L_36 - .L_35)
	.align		4
.L_35:
        /*0334*/ 	.word	index@(.nv.constant0._ZN7cutlass13device_kernelINS_4gemm6kernel13GemmUniversalIN4cute5tupleIJiiiiEEENS1_10collective13CollectiveMmaINS1_37MainloopSm90TmaGmmaWarpSpecializedFP8ILi4ENS5_IJNS4_1CILi2EEENSA_ILi1EEESC_EEENS1_32KernelTmaWarpSpecializedPingpongEEENS5_IJNSA_ILi64EEENSA_ILi128EEESH_EEENS_12float_e4m3_tENS5_IJlSC_lEEESJ_SK_NS4_8TiledMMAINS4_8MMA_AtomIJNS4_4SM904GMMA31MMA_64x128x32_F32E4M3E4M3_SS_TNILNSO_7ScaleInE1ELSQ_1EEEEEENS4_6LayoutINS5_IJSC_SC_SC_EEENS5_IJNSA_ILi0EEESV_SV_EEEEENS5_IJNS4_10UnderscoreESY_SY_EEEEENS4_13SM90_TMA_LOADENS4_14ComposedLayoutINS4_7SwizzleILi3ELi4ELi3EEENS4_18smem_ptr_flag_bitsILi8EEENST_INS5_IJNSA_ILi8EEESH_EEENS5_IJSH_SC_EEEEEEEvNS4_8identityENS4_23SM90_TMA_LOAD_MULTICASTES1B_vS1C_EENS_8epilogue10collective6detail29Sm90TmaWarpSpecializedAdapterINS1G_15DefaultEpilogueISJ_SK_SK_NS1F_6thread17LinearCombinationISJ_Li1EffLNS1K_9ScaleType4KindE0ELNS_15FloatRoundStyleE2ESJ_EENS1_15EpilogueDefaultEEEEEvvEEEEvNT_6ParamsE)
        /*0338*/ 	.short	0x0210
        /*033a*/ 	.short	0x0470


	//----- nvinfo : EIATTR_SW_WAR
	.align		4
.L_36:
        /*033c*/ 	.byte	0x04, 0x36
        /*033e*/ 	.short	(.L_38 - .L_37)
.L_37:
        /*0340*/ 	.word	0x00000008
.L_38:


//--------------------- .nv.callgraph             --------------------------
	.section	.nv.callgraph,"",@"SHT_CUDA_CALLGRAPH"
	.align	4
	.sectionentsize	8
	.align		4
        /*0000*/ 	.word	0x00000000
	.align		4
        /*0004*/ 	.word	0xffffffff
	.align		4
        /*0008*/ 	.word	0x00000000
	.align		4
        /*000c*/ 	.word	0xfffffffe
	.align		4
        /*0010*/ 	.word	0x00000000
	.align		4
        /*0014*/ 	.word	0xfffffffd
	.align		4
        /*0018*/ 	.word	0x00000000
	.align		4
        /*001c*/ 	.word	0xfffffffc


//--------------------- .nv.constant4             --------------------------
	.section	.nv.constant4,"a",@progbits
	.align	8
	.align		8
.nv.constant4:
        /*0000*/ 	.dword	_ZN39_INTERNAL_15a21a9e_4_k_cu_37303661_36794cuda3std3__45__cpo5beginE
	.align		8
        /*0008*/ 	.dword	_ZN39_INTERNAL_15a21a9e_4_k_cu_37303661_36794cuda3std3__45__cpo3endE
	.align		8
        /*0010*/ 	.dword	_ZN39_INTERNAL_15a21a9e_4_k_cu_37303661_36794cuda3std3__45__cpo6cbeginE
	.align		8
        /*0018*/ 	.dword	_ZN39_INTERNAL_15a21a9e_4_k_cu_37303661_36794cuda3std3__45__cpo4cendE
	.align		8
        /*0020*/ 	.dword	_ZN39_INTERNAL_15a21a9e_4_k_cu_37303661_36794cuda3std3__441_GLOBAL__N__15a21a9e_4_k_cu_37303661_36796ignoreE
	.align		8
        /*0028*/ 	.dword	_ZN39_INTERNAL_15a21a9e_4_k_cu_37303661_36794cuda3std3__419piecewise_constructE
	.align		8
        /*0030*/ 	.dword	_ZN39_INTERNAL_15a21a9e_4_k_cu_37303661_36794cuda3std3__48in_placeE
	.align		8
        /*0038*/ 	.dword	_ZN39_INTERNAL_15a21a9e_4_k_cu_37303661_36794cuda3std6ranges3__45__cpo4swapE
	.align		8
        /*0040*/ 	.dword	_ZN39_INTERNAL_15a21a9e_4_k_cu_37303661_36794cuda3std6ranges3__45__cpo9iter_moveE
	.align		8
        /*0048*/ 	.dword	_ZN39_INTERNAL_15a21a9e_4_k_cu_37303661_36794cute7productE
	.align		8
        /*0050*/ 	.dword	_ZN39_INTERNAL_15a21a9e_4_k_cu_37303661_36794cute1_E


//--------------------- .text._ZN7cutlass13device_kernelINS_4gemm6kernel13GemmUniversalIN4cute5tupleIJiiiiEEENS1_10collective13CollectiveMmaINS1_37MainloopSm90TmaGmmaWarpSpecializedFP8ILi4ENS5_IJNS4_1CILi2EEENSA_ILi1EEESC_EEENS1_32KernelTmaWarpSpecializedPingpongEEENS5_IJNSA_ILi64EEENSA_ILi128EEESH_EEENS_12float_e4m3_tENS5_IJlSC_lEEESJ_SK_NS4_8TiledMMAINS4_8MMA_AtomIJNS4_4SM904GMMA31MMA_64x128x32_F32E4M3E4M3_SS_TNILNSO_7ScaleInE1ELSQ_1EEEEEENS4_6LayoutINS5_IJSC_SC_SC_EEENS5_IJNSA_ILi0EEESV_SV_EEEEENS5_IJNS4_10UnderscoreESY_SY_EEEEENS4_13SM90_TMA_LOADENS4_14ComposedLayoutINS4_7SwizzleILi3ELi4ELi3EEENS4_18smem_ptr_flag_bitsILi8EEENST_INS5_IJNSA_ILi8EEESH_EEENS5_IJSH_SC_EEEEEEEvNS4_8identityENS4_23SM90_TMA_LOAD_MULTICASTES1B_vS1C_EENS_8epilogue10collective6detail29Sm90TmaWarpSpecializedAdapterINS1G_15DefaultEpilogueISJ_SK_SK_NS1F_6thread17LinearCombinationISJ_Li1EffLNS1K_9ScaleType4KindE0ELNS_15FloatRoundStyleE2ESJ_EENS1_15EpilogueDefaultEEEEEvvEEEEvNT_6ParamsE --------------------------
	.section	.text._ZN7cutlass13device_kernelINS_4gemm6kernel13GemmUniversalIN4cute5tupleIJiiiiEEENS1_10collective13CollectiveMmaINS1_37MainloopSm90TmaGmmaWarpSpecializedFP8ILi4ENS5_IJNS4_1CILi2EEENSA_ILi1EEESC_EEENS1_32KernelTmaWarpSpecializedPingpongEEENS5_IJNSA_ILi64EEENSA_ILi128EEESH_EEENS_12float_e4m3_tENS5_IJlSC_lEEESJ_SK_NS4_8TiledMMAINS4_8MMA_AtomIJNS4_4SM904GMMA31MMA_64x128x32_F32E4M3E4M3_SS_TNILNSO_7ScaleInE1ELSQ_1EEEEEENS4_6LayoutINS5_IJSC_SC_SC_EEENS5_IJNSA_ILi0EEESV_SV_EEEEENS5_IJNS4_10UnderscoreESY_SY_EEEEENS4_13SM90_TMA_LOADENS4_14ComposedLayoutINS4_7SwizzleILi3ELi4ELi3EEENS4_18smem_ptr_flag_bitsILi8EEENST_INS5_IJNSA_ILi8EEESH_EEENS5_IJSH_SC_EEEEEEEvNS4_8identityENS4_23SM90_TMA_LOAD_MULTICASTES1B_vS1C_EENS_8epilogue10collective6detail29Sm90TmaWarpSpecializedAdapterINS1G_15DefaultEpilogueISJ_SK_SK_NS1F_6thread17LinearCombinationISJ_Li1EffLNS1K_9ScaleType4KindE0ELNS_15FloatRoundStyleE2ESJ_EENS1_15EpilogueDefaultEEEEEvvEEEEvNT_6ParamsE,"ax",@progbits
	.align	128
.text._ZN7cutlass13device_kernelINS_4gemm6kernel13GemmUniversalIN4cute5tupleIJiiiiEEENS1_10collective13CollectiveMmaINS1_37MainloopSm90TmaGmmaWarpSpecializedFP8ILi4ENS5_IJNS4_1CILi2EEENSA_ILi1EEESC_EEENS1_32KernelTmaWarpSpecializedPingpongEEENS5_IJNSA_ILi64EEENSA_ILi128EEESH_EEENS_12float_e4m3_tENS5_IJlSC_lEEESJ_SK_NS4_8TiledMMAINS4_8MMA_AtomIJNS4_4SM904GMMA31MMA_64x128x32_F32E4M3E4M3_SS_TNILNSO_7ScaleInE1ELSQ_1EEEEEENS4_6LayoutINS5_IJSC_SC_SC_EEENS5_IJNSA_ILi0EEESV_SV_EEEEENS5_IJNS4_10UnderscoreESY_SY_EEEEENS4_13SM90_TMA_LOADENS4_14ComposedLayoutINS4_7SwizzleILi3ELi4ELi3EEENS4_18smem_ptr_flag_bitsILi8EEENST_INS5_IJNSA_ILi8EEESH_EEENS5_IJSH_SC_EEEEEEEvNS4_8identityENS4_23SM90_TMA_LOAD_MULTICASTES1B_vS1C_EENS_8epilogue10collective6detail29Sm90TmaWarpSpecializedAdapterINS1G_15DefaultEpilogueISJ_SK_SK_NS1F_6thread17LinearCombinationISJ_Li1EffLNS1K_9ScaleType4KindE0ELNS_15FloatRoundStyleE2ESJ_EENS1_15EpilogueDefaultEEEEEvvEEEEvNT_6ParamsE:
        .type           _ZN7cutlass13device_kernelINS_4gemm6kernel13GemmUniversalIN4cute5tupleIJiiiiEEENS1_10collective13CollectiveMmaINS1_37MainloopSm90TmaGmmaWarpSpecializedFP8ILi4ENS5_IJNS4_1CILi2EEENSA_ILi1EEESC_EEENS1_32KernelTmaWarpSpecializedPingpongEEENS5_IJNSA_ILi64EEENSA_ILi128EEESH_EEENS_12float_e4m3_tENS5_IJlSC_lEEESJ_SK_NS4_8TiledMMAINS4_8MMA_AtomIJNS4_4SM904GMMA31MMA_64x128x32_F32E4M3E4M3_SS_TNILNSO_7ScaleInE1ELSQ_1EEEEEENS4_6LayoutINS5_IJSC_SC_SC_EEENS5_IJNSA_ILi0EEESV_SV_EEEEENS5_IJNS4_10UnderscoreESY_SY_EEEEENS4_13SM90_TMA_LOADENS4_14ComposedLayoutINS4_7SwizzleILi3ELi4ELi3EEENS4_18smem_ptr_flag_bitsILi8EEENST_INS5_IJNSA_ILi8EEESH_EEENS5_IJSH_SC_EEEEEEEvNS4_8identityENS4_23SM90_TMA_LOAD_MULTICASTES1B_vS1C_EENS_8epilogue10collective6detail29Sm90TmaWarpSpecializedAdapterINS1G_15DefaultEpilogueISJ_SK_SK_NS1F_6thread17LinearCombinationISJ_Li1EffLNS1K_9ScaleType4KindE0ELNS_15FloatRoundStyleE2ESJ_EENS1_15EpilogueDefaultEEEEEvvEEEEvNT_6ParamsE,@function
        .size           _ZN7cutlass13device_kernelINS_4gemm6kernel13GemmUniversalIN4cute5tupleIJiiiiEEENS1_10collective13CollectiveMmaINS1_37MainloopSm90TmaGmmaWarpSpecializedFP8ILi4ENS5_IJNS4_1CILi2EEENSA_ILi1EEESC_EEENS1_32KernelTmaWarpSpecializedPingpongEEENS5_IJNSA_ILi64EEENSA_ILi128EEESH_EEENS_12float_e4m3_tENS5_IJlSC_lEEESJ_SK_NS4_8TiledMMAINS4_8MMA_AtomIJNS4_4SM904GMMA31MMA_64x128x32_F32E4M3E4M3_SS_TNILNSO_7ScaleInE1ELSQ_1EEEEEENS4_6LayoutINS5_IJSC_SC_SC_EEENS5_IJNSA_ILi0EEESV_SV_EEEEENS5_IJNS4_10UnderscoreESY_SY_EEEEENS4_13SM90_TMA_LOADENS4_14ComposedLayoutINS4_7SwizzleILi3ELi4ELi3EEENS4_18smem_ptr_flag_bitsILi8EEENST_INS5_IJNSA_ILi8EEESH_EEENS5_IJSH_SC_EEEEEEEvNS4_8identityENS4_23SM90_TMA_LOAD_MULTICASTES1B_vS1C_EENS_8epilogue10collective6detail29Sm90TmaWarpSpecializedAdapterINS1G_15DefaultEpilogueISJ_SK_SK_NS1F_6thread17LinearCombinationISJ_Li1EffLNS1K_9ScaleType4KindE0ELNS_15FloatRoundStyleE2ESJ_EENS1_15EpilogueDefaultEEEEEvvEEEEvNT_6ParamsE,(.L_x_207 - _ZN7cutlass13device_kernelINS_4gemm6kernel13GemmUniversalIN4cute5tupleIJiiiiEEENS1_10collective13CollectiveMmaINS1_37MainloopSm90TmaGmmaWarpSpecializedFP8ILi4ENS5_IJNS4_1CILi2EEENSA_ILi1EEESC_EEENS1_32KernelTmaWarpSpecializedPingpongEEENS5_IJNSA_ILi64EEENSA_ILi128EEESH_EEENS_12float_e4m3_tENS5_IJlSC_lEEESJ_SK_NS4_8TiledMMAINS4_8MMA_AtomIJNS4_4SM904GMMA31MMA_64x128x32_F32E4M3E4M3_SS_TNILNSO_7ScaleInE1ELSQ_1EEEEEENS4_6LayoutINS5_IJSC_SC_SC_EEENS5_IJNSA_ILi0EEESV_SV_EEEEENS5_IJNS4_10UnderscoreESY_SY_EEEEENS4_13SM90_TMA_LOADENS4_14ComposedLayoutINS4_7SwizzleILi3ELi4ELi3EEENS4_18smem_ptr_flag_bitsILi8EEENST_INS5_IJNSA_ILi8EEESH_EEENS5_IJSH_SC_EEEEEEEvNS4_8identityENS4_23SM90_TMA_LOAD_MULTICASTES1B_vS1C_EENS_8epilogue10collective6detail29Sm90TmaWarpSpecializedAdapterINS1G_15DefaultEpilogueISJ_SK_SK_NS1F_6thread17LinearCombinationISJ_Li1EffLNS1K_9ScaleType4KindE0ELNS_15FloatRoundStyleE2ESJ_EENS1_15EpilogueDefaultEEEEEvvEEEEvNT_6ParamsE)
        .other          _ZN7cutlass13device_kernelINS_4gemm6kernel13GemmUniversalIN4cute5tupleIJiiiiEEENS1_10collective13CollectiveMmaINS1_37MainloopSm90TmaGmmaWarpSpecializedFP8ILi4ENS5_IJNS4_1CILi2EEENSA_ILi1EEESC_EEENS1_32KernelTmaWarpSpecializedPingpongEEENS5_IJNSA_ILi64EEENSA_ILi128EEESH_EEENS_12float_e4m3_tENS5_IJlSC_lEEESJ_SK_NS4_8TiledMMAINS4_8MMA_AtomIJNS4_4SM904GMMA31MMA_64x128x32_F32E4M3E4M3_SS_TNILNSO_7ScaleInE1ELSQ_1EEEEEENS4_6LayoutINS5_IJSC_SC_SC_EEENS5_IJNSA_ILi0EEESV_SV_EEEEENS5_IJNS4_10UnderscoreESY_SY_EEEEENS4_13SM90_TMA_LOADENS4_14ComposedLayoutINS4_7SwizzleILi3ELi4ELi3EEENS4_18smem_ptr_flag_bitsILi8EEENST_INS5_IJNSA_ILi8EEESH_EEENS5_IJSH_SC_EEEEEEEvNS4_8identityENS4_23SM90_TMA_LOAD_MULTICASTES1B_vS1C_EENS_8epilogue10collective6detail29Sm90TmaWarpSpecializedAdapterINS1G_15DefaultEpilogueISJ_SK_SK_NS1F_6thread17LinearCombinationISJ_Li1EffLNS1K_9ScaleType4KindE0ELNS_15FloatRoundStyleE2ESJ_EENS1_15EpilogueDefaultEEEEEvvEEEEvNT_6ParamsE,@"STO_CUDA_ENTRY STV_DEFAULT"
_ZN7cutlass13device_kernelINS_4gemm6kernel13GemmUniversalIN4cute5tupleIJiiiiEEENS1_10collective13CollectiveMmaINS1_37MainloopSm90TmaGmmaWarpSpecializedFP8ILi4ENS5_IJNS4_1CILi2EEENSA_ILi1EEESC_EEENS1_32KernelTmaWarpSpecializedPingpongEEENS5_IJNSA_ILi64EEENSA_ILi128EEESH_EEENS_12float_e4m3_tENS5_IJlSC_lEEESJ_SK_NS4_8TiledMMAINS4_8MMA_AtomIJNS4_4SM904GMMA31MMA_64x128x32_F32E4M3E4M3_SS_TNILNSO_7ScaleInE1ELSQ_1EEEEEENS4_6LayoutINS5_IJSC_SC_SC_EEENS5_IJNSA_ILi0EEESV_SV_EEEEENS5_IJNS4_10UnderscoreESY_SY_EEEEENS4_13SM90_TMA_LOADENS4_14ComposedLayoutINS4_7SwizzleILi3ELi4ELi3EEENS4_18smem_ptr_flag_bitsILi8EEENST_INS5_IJNSA_ILi8EEESH_EEENS5_IJSH_SC_EEEEEEEvNS4_8identityENS4_23SM90_TMA_LOAD_MULTICASTES1B_vS1C_EENS_8epilogue10collective6detail29Sm90TmaWarpSpecializedAdapterINS1G_15DefaultEpilogueISJ_SK_SK_NS1F_6thread17LinearCombinationISJ_Li1EffLNS1K_9ScaleType4KindE0ELNS_15FloatRoundStyleE2ESJ_EENS1_15EpilogueDefaultEEEEEvvEEEEvNT_6ParamsE:
[----:B------:R-:W-:Y:S01]  /*0000*/  LDC R1, c[0x0][0x28] ;  /* 0x00000a00ff017b82 */ /* 0x000fe20000000800 */
[----:B------:R-:W0:Y:S01]  /*0010*/  S2R R8, SR_TID.X ;  /* 0x0000000000087919 */ /* 0x000e220000002100 */
[----:B------:R-:W-:Y:S01]  /*0020*/  ELECT P0, URZ, PT ;  /* 0x00000000003f782f */ /* 0x000fe20003800000 */
[----:B------:R-:W-:Y:S01]  /*0030*/  BSSY B0, `(.L_x_0) ;  /* 0x0000014000007945 */ /* 0x000fe20003800000 */
[----:B0-----:R-:W-:-:S05]  /*0040*/  SHF.R.U32.HI R0, RZ, 0x5, R8 ;  /* 0x00000005ff007819 */ /* 0x001fca0000011608 */
[----:B------:R-:W0:Y:S02]  /*0050*/  SHFL.IDX PT, R2, R0, RZ, 0x1f ;  /* 0x00001fff00027589 */ /* 0x000e2400000e0000 */
[----:B0-----:R-:W-:Y:S02]  /*0060*/  R2UR UR6, R2 ;  /* 0x00000000020672ca */ /* 0x001fe400000e0000 */
[----:B------:R-:W-:-:S05]  /*0070*/  SHF.R.U32.HI R2, RZ, 0x7, R8 ;  /* 0x00000007ff027819 */ /* 0x000fca0000011608 */
[----:B------:R0:W1:Y:S06]  /*0080*/  SHFL.IDX PT, R3, R2, RZ, 0x1f ;  /* 0x00001fff02037589 */ /* 0x00006c00000e0000 */
[----:B------:R-:W-:Y:S02]  /*0090*/  USHF.R.S32.HI UR4, URZ, 0x1f, UR6 ;  /* 0x0000001f3f047899 */ /* 0x000fe40008011406 */
[----:B------:R-:W-:Y:S02]  /*00a0*/  ISETP.NE.OR P0, PT, RZ, UR6, !P0 ;  /* 0x00000006ff007c0c */ /* 0x000fe4000c705670 */
[----:B------:R-:W-:-:S04]  /*00b0*/  ULEA.HI UR4, UR4, UR6, URZ, 0x2 ;  /* 0x0000000604047291 */ /* 0x000fc8000f8f103f */
[----:B------:R-:W-:-:S04]  /*00c0*/  ULOP3.LUT UR4, UR4, 0xfffffffc, URZ, 0xc0, !UPT ;  /* 0xfffffffc04047892 */ /* 0x000fc8000f8ec03f */
[----:B------:R-:W-:-:S03]  /*00d0*/  UIADD3 UR6, UR6, -UR4, URZ ;  /* 0x8000000406067290 */ /* 0x000fc6000fffe03f */
[----:B0-----:R-:W-:Y:S09]  /*00e0*/  @P0 BRA `(.L_x_1) ;  /* 0x0000000000200947 */ /* 0x001ff20003800000 */
[----:B------:R-:W-:Y:S02]  /*00f0*/  ULDC.64 UR4, c[0x0][0x198] ;  /* 0x0000660000047ab9 */ /* 0x000fe40000000a00 */
[----:B------:R-:W-:Y:S02]  /*0100*/  UIADD3 UR8, UP0, UR4, 0xf0, URZ ;  /* 0x000000f004087890 */ /* 0x000fe4000ff1e03f */
[----:B------:R-:W-:Y:S02]  /*0110*/  UIADD3 UR4, UP1, UR4, 0x1f0, URZ ;  /* 0x000001f004047890 */ /* 0x000fe4000ff3e03f */
[----:B------:R-:W-:Y:S02]  /*0120*/  UIADD3.X UR9, URZ, UR5, URZ, UP0, !UPT ;  /* 0x000000053f097290 */ /* 0x000fe400087fe43f */
[----:B------:R-:W-:-:S07]  /*0130*/  UIADD3.X UR5, URZ, UR5, URZ, UP1, !UPT ;  /* 0x000000053f057290 */ /* 0x000fce0008ffe43f */
[----:B------:R0:W-:Y:S02]  /*0140*/  UTMACCTL.PF [UR8] ;  /* 0x00000000080079b9 */ /* 0x0001e40008040000 */
[----:B------:R0:W-:Y:S02]  /*0150*/  UTMACCTL.PF [UR4] ;  /* 0x00000000040079b9 */ /* 0x0001e40008040000 */
[----:B0-----:R-:W-:Y:S01]  /*0160*/  NOP ;  /* 0x0000000000007918 */ /* 0x001fe20000000000 */
.L_x_1:
[----:B------:R-:W-:Y:S05]  /*0170*/  BSYNC B0 ;  /* 0x0000000000007941 */ /* 0x000fea0003800000 */
.L_x_0:
[----:B------:R-:W0:Y:S01]  /*0180*/  SHFL.IDX PT, R4, R0, RZ, 0x1f ;  /* 0x00001fff00047589 */ /* 0x000e2200000e0000 */
[----:B-1----:R-:W-:Y:S01]  /*0190*/  R2UR UR17, R3 ;  /* 0x00000000031172ca */ /* 0x002fe200000e0000 */
[----:B------:R-:W-:-:S04]  /*01a0*/  UISETP.NE.AND UP0, UPT, UR6, 0x3, UPT ;  /* 0x000000030600788c */ /* 0x000fc8000bf05270 */
[----:B------:R-:W-:-:S08]  /*01b0*/  UISETP.EQ.OR UP0, UPT, UR6, URZ, !UP0 ;  /* 0x0000003f0600728c */ /* 0x000fd0000c702670 */
[----:B------:R-:W-:Y:S02]  /*01c0*/  UIADD3 UR18, UR17, -0x1, URZ ;  /* 0xffffffff11127890 */ /* 0x000fe4000fffe03f */
[----:B------:R-:W-:Y:S02]  /*01d0*/  UISETP.EQ.AND UP0, UPT, UR17, URZ, UP0 ;  /* 0x0000003f1100728c */ /* 0x000fe40008702270 */
[----:B------:R-:W-:Y:S02]  /*01e0*/  UISETP.GE.U32.AND UP1, UPT, UR18, 0x2, UPT ;  /* 0x000000021200788c */ /* 0x000fe4000bf26070 */
[----:B------:R-:W-:Y:S01]  /*01f0*/  USEL UR7, URZ, 0x1, !UP0 ;  /* 0x000000013f077887 */ /* 0x000fe2000c000000 */
[----:B0-----:R-:W-:-:S03]  /*0200*/  ISETP.NE.AND P0, PT, R4, RZ, PT ;  /* 0x000000ff0400720c */ /* 0x001fc60003f05270 */
[----:B------:R-:W-:-:S10]  /*0210*/  USEL UR7, UR7, 0x2, UP1 ;  /* 0x0000000207077887 */ /* 0x000fd40008800000 */
[----:B------:R-:W-:Y:S05]  /*0220*/  @P0 BRA `(.L_x_2) ;  /* 0x0000000000580947 */ /* 0x000fea0003800000 */
[----:B------:R-:W0:Y:S01]  /*0230*/  S2UR UR10, SR_CgaCtaId ;  /* 0x00000000000a79c3 */ /* 0x000e220000008800 */
[----:B------:R-:W-:Y:S01]  /*0240*/  UMOV UR4, 0x400 ;  /* 0x0000040000047882 */ /* 0x000fe20000000000 */
[----:B------:R-:W-:Y:S01]  /*0250*/  UMOV UR5, 0x1 ;  /* 0x0000000100057882 */ /* 0x000fe20000000000 */
[----:B------:R-:W-:Y:S01]  /*0260*/  UMOV UR8, 0x2 ;  /* 0x0000000200087882 */ /* 0x000fe20000000000 */
[----:B------:R-:W-:Y:S01]  /*0270*/  ELECT P0, URZ, PT ;  /* 0x00000000003f782f */ /* 0x000fe20003800000 */
[----:B------:R-:W-:-:S04]  /*0280*/  UIADD3 UR8, -UR8, 0x100000, URZ ;  /* 0x0010000008087890 */ /* 0x000fc8000fffe13f */
[----:B------:R-:W-:Y:S02]  /*0290*/  USHF.L.U32 UR9, UR8, 0xb, URZ ;  /* 0x0000000b08097899 */ /* 0x000fe4000800063f */
[----:B------:R-:W-:Y:S02]  /*02a0*/  USHF.L.U32 UR8, UR8, 0x1, URZ ;  /* 0x0000000108087899 */ /* 0x000fe4000800063f */
[----:B0-----:R-:W-:Y:S02]  /*02b0*/  ULEA UR10, UR10, UR4, 0x18 ;  /* 0x000000040a0a7291 */ /* 0x001fe4000f8ec03f */
[----:B------:R-:W-:-:S04]  /*02c0*/  UIADD3 UR4, -UR5, 0x100000, URZ ;  /* 0x0010000005047890 */ /* 0x000fc8000fffe13f */
[----:B------:R-:W-:Y:S02]  /*02d0*/  USHF.L.U32 UR5, UR4, 0xb, URZ ;  /* 0x0000000b04057899 */ /* 0x000fe4000800063f */
[----:B------:R-:W-:Y:S01]  /*02e0*/  USHF.L.U32 UR4, UR4, 0x1, URZ ;  /* 0x0000000104047899 */ /* 0x000fe2000800063f */
[----:B------:R-:W0:Y:S11]  /*02f0*/  FENCE.VIEW.ASYNC.S ;  /* 0x00000000000073c6 */ /* 0x000e360000000000 */
[----:B0-----:R0:W1:Y:S01]  /*0300*/  SYNCS.EXCH.64 URZ, [UR10], UR4 ;  /* 0x000000040a3f75b2 */ /* 0x0010620008000100 */
[----:B------:R0:W2:Y:S01]  /*0310*/  SYNCS.EXCH.64 URZ, [UR10+0x20], UR8 ;  /* 0x000020080a3f75b2 */ /* 0x0000a20008000100 */
[----:B------:R0:W3:Y:S01]  /*0320*/  SYNCS.EXCH.64 URZ, [UR10+0x8], UR4 ;  /* 0x000008040a3f75b2 */ /* 0x0000e20008000100 */
[----:B------:R0:W4:Y:S01]  /*0330*/  SYNCS.EXCH.64 URZ, [UR10+0x28], UR8 ;  /* 0x000028080a3f75b2 */ /* 0x0001220008000100 */
[----:B------:R0:W0:Y:S01]  /*0340*/  SYNCS.EXCH.64 URZ, [UR10+0x10], UR4 ;  /* 0x000010040a3f75b2 */ /* 0x0000220008000100 */
[----:B------:R0:W0:Y:S01]  /*0350*/  SYNCS.EXCH.64 URZ, [UR10+0x30], UR8 ;  /* 0x000030080a3f75b2 */ /* 0x0000220008000100 */
[----:B------:R0:W0:Y:S01]  /*0360*/  SYNCS.EXCH.64 URZ, [UR10+0x18], UR4 ;  /* 0x000018040a3f75b2 */ /* 0x0000220008000100 */
[----:B------:R0:W0:Y:S01]  /*0370*/  SYNCS.EXCH.64 URZ, [UR10+0x38], UR8 ;  /* 0x000038080a3f75b2 */ /* 0x0000220008000100 */
[----:B------:R-:W-:Y:S01]  /*0380*/  NOP ;  /* 0x0000000000007918 */ /* 0x000fe20000000000 */
.L_x_2:
[----:B------:R-:W5:Y:S01]  /*0390*/  S2UR UR11, SR_CTAID.X ;  /* 0x00000000000b79c3 */ /* 0x000f620000002500 */
[----:B------:R-:W1:Y:S01]  /*03a0*/  SHFL.IDX PT, R5, R0, RZ, 0x1f ;  /* 0x00001fff00057589 */ /* 0x000e6200000e0000 */
[----:B------:R-:W-:Y:S02]  /*03b0*/  SHF.R.S32.HI R3, RZ, 0x1f, R8 ;  /* 0x0000001fff037819 */ /* 0x000fe40000011408 */
[----:B------:R-:W-:Y:S01]  /*03c0*/  ELECT P0, URZ, PT ;  /* 0x00000000003f782f */ /* 0x000fe20003800000 */
[----:B------:R-:W-:Y:S01]  /*03d0*/  NOP ;  /* 0x0000000000007918 */ /* 0x000fe20000000000 */
[----:B------:R2:W3:Y:S01]  /*03e0*/  SHFL.IDX PT, R6, R0, RZ, 0x1f ;  /* 0x00001fff00067589 */ /* 0x0004e200000e0000 */
[----:B------:R-:W-:Y:S01]  /*03f0*/  LEA.HI R3, R3, R8, RZ, 0x7 ;  /* 0x0000000803037211 */ /* 0x000fe200078f38ff */
[----:B0-----:R-:W-:Y:S01]  /*0400*/  ULDC UR4, c[0x0][0x150] ;  /* 0x0000540000047ab9 */ /* 0x001fe20000000800 */
[----:B------:R-:W0:Y:S01]  /*0410*/  S2UR UR9, SR_CTAID.Y ;  /* 0x00000000000979c3 */ /* 0x000e220000002600 */
[----:B------:R-:W-:-:S02]  /*0420*/  ELECT P1, URZ, PT ;  /* 0x00000000003f782f */ /* 0x000fc40003820000 */
[----:B------:R-:W-:Y:S01]  /*0430*/  LOP3.LUT R3, R3, 0xffffff80, RZ, 0xc0, !PT ;  /* 0xffffff8003037812 */ /* 0x000fe200078ec0ff */
[----:B------:R-:W-:Y:S01]  /*0440*/  ULDC UR8, c[0x0][0x144] ;  /* 0x0000510000087ab9 */ /* 0x000fe20000000800 */
[----:B------:R-:W-:Y:S01]  /*0450*/  UMOV UR20, 0x80 ;  /* 0x0000008000147882 */ /* 0x000fe20000000000 */
[----:B------:R-:W-:Y:S01]  /*0460*/  NOP ;  /* 0x0000000000007918 */ /* 0x000fe20000000000 */
[----:B------:R-:W-:Y:S01]  /*0470*/  ULDC UR19, c[0x0][0x148] ;  /* 0x0000520000137ab9 */ /* 0x000fe20000000800 */
[----:B------:R-:W-:Y:S01]  /*0480*/  IMAD.IADD R9, R8, 0x1, -R3 ;  /* 0x0000000108097824 */ /* 0x000fe200078e0a03 */
[----:B------:R0:W0:Y:S01]  /*0490*/  SHFL.IDX PT, R15, R2, RZ, 0x1f ;  /* 0x00001fff020f7589 */ /* 0x00002200000e0000 */
[----:B------:R-:W-:-:S03]  /*04a0*/  ISETP.NE.AND P2, PT, RZ, UR17, PT ;  /* 0x00000011ff007c0c */ /* 0x000fc6000bf45270 */
[----:B------:R-:W-:Y:S02]  /*04b0*/  SHF.R.S32.HI R12, RZ, 0x1f, R9 ;  /* 0x0000001fff0c7819 */ /* 0x000fe40000011409 */
[----:B-----5:R-:W-:Y:S02]  /*04c0*/  I2FP.F32.U32 R7, UR11 ;  /* 0x0000000b00077c45 */ /* 0x020fe40008201000 */
[----:B------:R-:W-:Y:S02]  /*04d0*/  LEA.HI R3, R12, R9, RZ, 0x3 ;  /* 0x000000090c037211 */ /* 0x000fe400078f18ff */
[----:B-1----:R-:W-:Y:S01]  /*04e0*/  ISETP.NE.OR P0, PT, R5, RZ, !P0 ;  /* 0x000000ff0500720c */ /* 0x002fe20004705670 */
[----:B------:R-:W-:Y:S01]  /*04f0*/  FMUL R7, R7, UR4 ;  /* 0x0000000407077c20 */ /* 0x000fe20008400000 */
[--C-:B------:R-:W-:Y:S01]  /*0500*/  SHF.R.S32.HI R5, RZ, 0x3, R3.reuse ;  /* 0x00000003ff057819 */ /* 0x100fe20000011403 */
[----:B------:R-:W-:Y:S01]  /*0510*/  ULDC UR4, c[0x0][0x154] ;  /* 0x0000550000047ab9 */ /* 0x000fe20000000800 */
[----:B--2---:R-:W-:Y:S01]  /*0520*/  SHF.R.S32.HI R0, RZ, 0x1f, R3 ;  /* 0x0000001fff007819 */ /* 0x004fe20000011403 */
[----:B------:R1:W2:Y:S01]  /*0530*/  F2I.U32.TRUNC.NTZ R10, R7 ;  /* 0x00000007000a7305 */ /* 0x0002a2000020f000 */
[----:B------:R-:W-:-:S02]  /*0540*/  SHF.R.S32.HI R3, RZ, 0x1f, R4 ;  /* 0x0000001fff037819 */ /* 0x000fc40000011404 */
[----:B---3--:R-:W-:Y:S02]  /*0550*/  ISETP.NE.OR P1, PT, R6, RZ, !P1 ;  /* 0x000000ff0600720c */ /* 0x008fe40004f25670 */
[----:B------:R-:W-:Y:S02]  /*0560*/  LEA.HI R0, R0, R5, RZ, 0x2 ;  /* 0x0000000500007211 */ /* 0x000fe400078f10ff */
[----:B------:R-:W-:Y:S01]  /*0570*/  LEA.HI R3, R3, R4, RZ, 0x2 ;  /* 0x0000000403037211 */ /* 0x000fe200078f10ff */
[----:B------:R-:W-:Y:S01]  /*0580*/  VOTEU.ALL UP0, P0 ;  /* 0x00000000003f7886 */ /* 0x000fe20000000000 */
[----:B------:R-:W-:Y:S02]  /*0590*/  LOP3.LUT R0, R0, 0xfffffffc, RZ, 0xc0, !PT ;  /* 0xfffffffc00007812 */ /* 0x000fe400078ec0ff */
[----:B------:R-:W-:Y:S02]  /*05a0*/  LOP3.LUT R3, R3, 0x3ffffffc, RZ, 0xc0, !PT ;  /* 0x3ffffffc03037812 */ /* 0x000fe400078ec0ff */
[----:B0-----:R-:W-:Y:S01]  /*05b0*/  I2FP.F32.U32 R6, UR9 ;  /* 0x0000000900067c45 */ /* 0x001fe20008201000 */
[----:B------:R-:W-:Y:S01]  /*05c0*/  IMAD.IADD R0, R5, 0x1, -R0 ;  /* 0x0000000105007824 */ /* 0x000fe200078e0a00 */
[----:B------:R-:W0:Y:S01]  /*05d0*/  @!UP0 S2UR UR13, SR_CgaCtaId ;  /* 0x00000000000d89c3 */ /* 0x000e220000008800 */
[----:B------:R-:W-:Y:S01]  /*05e0*/  IMAD.IADD R3, R4, 0x1, -R3 ;  /* 0x0000000104037824 */ /* 0x000fe200078e0a03 */
[----:B------:R-:W-:Y:S01]  /*05f0*/  VOTEU.ALL UP1, P1 ;  /* 0x00000000003f7886 */ /* 0x000fe20000820000 */
[----:B-1----:R-:W-:Y:S01]  /*0600*/  FMUL R7, R6, UR4 ;  /* 0x0000000406077c20 */ /* 0x002fe20008400000 */
[----:B--2---:R-:W-:Y:S01]  /*0610*/  R2UR UR4, R10 ;  /* 0x000000000a0472ca */ /* 0x004fe200000e0000 */
[----:B------:R-:W-:Y:S01]  /*0620*/  IMAD R0, R3, 0x4, R0 ;  /* 0x0000000403007824 */ /* 0x000fe200078e0200 */
[----:B------:R-:W-:Y:S01]  /*0630*/  @!UP0 UMOV UR12, 0x400 ;  /* 0x00000400000c8882 */ /* 0x000fe20000000000 */
[----:B------:R-:W-:Y:S01]  /*0640*/  @!UP1 UMOV UR15, 0x400 ;  /* 0x00000400000f9882 */ /* 0x000fe20000000000 */
[----:B------:R-:W1:Y:S01]  /*0650*/  @!UP1 S2UR UR16, SR_CgaCtaId ;  /* 0x00000000001099c3 */ /* 0x000e620000008800 */
[----:B------:R-:W2:Y:S01]  /*0660*/  F2I.U32.TRUNC.NTZ R7, R7 ;  /* 0x0000000700077305 */ /* 0x000ea2000020f000 */
[C---:B------:R-:W-:Y:S01]  /*0670*/  IMAD.SHL.U32 R3, R0.reuse, 0x4, RZ ;  /* 0x0000000400037824 */ /* 0x040fe200078e00ff */
[C---:B------:R-:W-:Y:S01]  /*0680*/  LEA.HI R4, R0.reuse, R0, RZ, 0x1 ;  /* 0x0000000000047211 */ /* 0x040fe200078f08ff */
[----:B------:R-:W-:Y:S01]  /*0690*/  VOTEU.ALL UP2, P1 ;  /* 0x00000000003f7886 */ /* 0x000fe20000840000 */
[----:B------:R-:W-:Y:S01]  /*06a0*/  VOTEU.ALL UP3, P1 ;  /* 0x00000000003f7886 */ /* 0x000fe20000860000 */
[----:B------:R-:W-:Y:S01]  /*06b0*/  VOTEU.ALL UP4, P1 ;  /* 0x00000000003f7886 */ /* 0x000fe20000880000 */
[----:B------:R-:W-:Y:S01]  /*06c0*/  LOP3.LUT R6, R0, 0xc, R3, 0x78, !PT ;  /* 0x0000000c00067812 */ /* 0x000fe200078e7803 */
[----:B------:R-:W-:Y:S01]  /*06d0*/  VOTEU.ALL UP5, P1 ;  /* 0x00000000003f7886 */ /* 0x000fe200008a0000 */
[----:B------:R-:W-:Y:S01]  /*06e0*/  LOP3.LUT R5, R4, 0xfffffffe, RZ, 0xc0, !PT ;  /* 0xfffffffe04057812 */ /* 0x000fe200078ec0ff */
[----:B------:R-:W-:Y:S01]  /*06f0*/  UIADD3 UR4, -UR4, URZ, URZ ;  /* 0x0000003f04047290 */ /* 0x000fe2000fffe13f */
[----:B------:R-:W3:Y:S03]  /*0700*/  LDC R3, c[0x0][0x140] ;  /* 0x00005000ff037b82 */ /* 0x000ee60000000800 */
[----:B------:R-:W-:Y:S01]  /*0710*/  UIMAD UR8, UR8, UR4, UR11 ;  /* 0x00000004080872a4 */ /* 0x000fe2000f8e020b */
[----:B------:R-:W-:Y:S01]  /*0720*/  IMAD.IADD R5, R0, 0x1, -R5 ;  /* 0x0000000100057824 */ /* 0x000fe200078e0a05 */
[----:B--2---:R-:W-:Y:S01]  /*0730*/  R2UR UR10, R7 ;  /* 0x00000000070a72ca */ /* 0x004fe200000e0000 */
[----:B------:R-:W-:Y:S01]  /*0740*/  UMOV UR4, 0x20 ;  /* 0x0000002000047882 */ /* 0x000fe20000000000 */
[----:B0-----:R-:W-:Y:S01]  /*0750*/  @!UP0 ULEA UR14, UR13, UR12, 0x18 ;  /* 0x0000000c0d0e8291 */ /* 0x001fe2000f8ec03f */
[----:B------:R-:W-:Y:S01]  /*0760*/  IMAD.MOV.U32 R7, RZ, RZ, 0x1 ;  /* 0x00000001ff077424 */ /* 0x000fe200078e00ff */
[----:B------:R-:W-:Y:S01]  /*0770*/  ISETP.NE.AND P3, PT, R5, UR8, PT ;  /* 0x0000000805007c0c */ /* 0x000fe2000bf65270 */
[----:B------:R-:W-:-:S04]  /*0780*/  @!UP0 UIADD3 UR4, -UR4, 0x100000, URZ ;  /* 0x0010000004048890 */ /* 0x000fc8000fffe13f */
[----:B------:R-:W-:Y:S02]  /*0790*/  @!UP0 USHF.L.U32 UR5, UR4, 0xb, URZ ;  /* 0x0000000b04058899 */ /* 0x000fe4000800063f */
[----:B------:R-:W-:Y:S02]  /*07a0*/  @!UP0 USHF.L.U32 UR4, UR4, 0x1, URZ ;  /* 0x0000000104048899 */ /* 0x000fe4000800063f */
[----:B------:R-:W-:-:S04]  /*07b0*/  @!UP1 UIADD3 UR12, -UR20, 0x100000, URZ ;  /* 0x00100000140c9890 */ /* 0x000fc8000fffe13f */
[----:B------:R-:W-:Y:S02]  /*07c0*/  @!UP1 USHF.L.U32 UR13, UR12, 0xb, URZ ;  /* 0x0000000b0c0d9899 */ /* 0x000fe4000800063f */
[----:B------:R-:W-:Y:S02]  /*07d0*/  @!UP1 USHF.L.U32 UR12, UR12, 0x1, URZ ;  /* 0x000000010c0c9899 */ /* 0x000fe4000800063f */
[----:B-1----:R-:W-:Y:S01]  /*07e0*/  @!UP1 ULEA UR15, UR16, UR15, 0x18 ;  /* 0x0000000f100f9291 */ /* 0x002fe2000f8ec03f */
[----:B------:R-:W-:Y:S01]  /*07f0*/  VOTEU.ALL UP0, P0 ;  /* 0x00000000003f7886 */ /* 0x000fe20000000000 */
[----:B------:R-:W-:Y:S01]  /*0800*/  VOTEU.ALL UP1, P0 ;  /* 0x00000000003f7886 */ /* 0x000fe20000020000 */
[----:B------:R-:W-:Y:S01]  /*0810*/  UIADD3 UR10, -UR10, URZ, URZ ;  /* 0x0000003f0a0a7290 */ /* 0x000fe2000fffe13f */
[----:B------:R-:W-:Y:S01]  /*0820*/  LOP3.LUT P0, RZ, R9, 0x7, RZ, 0xc0, !PT ;  /* 0x0000000709ff7812 */ /* 0x000fe2000780c0ff */
[----:B------:R-:W0:Y:S02]  /*0830*/  FENCE.VIEW.ASYNC.S ;  /* 0x00000000000073c6 */ /* 0x000e240000000000 */
[----:B0-----:R-:W0:Y:S01]  /*0840*/  @!UP0 SYNCS.EXCH.64 URZ, [UR14+0x70], UR4 ;  /* 0x000070040e3f85b2 */ /* 0x001e220008000100 */
[----:B------:R-:W-:-:S02]  /*0850*/  @P3 LEA.HI R0, R6, R6, RZ, 0x1 ;  /* 0x0000000606003211 */ /* 0x000fc400078f08ff */
[----:B---3--:R-:W-:Y:S02]  /*0860*/  ISETP.EQ.U32.AND P1, PT, R3, 0x1, PT ;  /* 0x000000010300780c */ /* 0x008fe40003f22070 */
[----:B------:R-:W-:Y:S02]  /*0870*/  @P3 SHF.R.S32.HI R0, RZ, 0x1, R0 ;  /* 0x00000001ff003819 */ /* 0x000fe40000011400 */
[----:B------:R-:W-:Y:S01]  /*0880*/  ISETP.LT.U32.AND P0, PT, R6, 0x2, !P0 ;  /* 0x000000020600780c */ /* 0x000fe20004701070 */
[----:B------:R1:W2:Y:S01]  /*0890*/  @!UP1 SYNCS.EXCH.64 URZ, [UR14+0x78], UR4 ;  /* 0x000078040e3f95b2 */ /* 0x0002a20008000100 */
[----:B------:R-:W-:Y:S01]  /*08a0*/  NOP ;  /* 0x0000000000007918 */ /* 0x000fe20000000000 */
[----:B-1----:R-:W-:Y:S01]  /*08b0*/  UIMAD UR4, UR19, UR10, UR9 ;  /* 0x0000000a130472a4 */ /* 0x002fe2000f8e0209 */
[----:B------:R1:W3:Y:S05]  /*08c0*/  @!UP2 SYNCS.EXCH.64 URZ, [UR15+0x50], UR12 ;  /* 0x0000500c0f3fa5b2 */ /* 0x0002ea0008000100 */
[----:B------:R-:W-:-:S02]  /*08d0*/  @P3 ISETP.NE.AND P4, PT, R0, UR4, PT ;  /* 0x0000000400003c0c */ /* 0x000fc4000bf85270 */
[----:B------:R-:W-:Y:S02]  /*08e0*/  SEL R0, RZ, 0x1, !P0 ;  /* 0x00000001ff007807 */ /* 0x000fe40004000000 */
[----:B------:R-:W-:-:S04]  /*08f0*/  @P3 SEL R7, RZ, 0x1, P4 ;  /* 0x00000001ff073807 */ /* 0x000fc80002000000 */
[----:B------:R-:W-:Y:S01]  /*0900*/  LOP3.LUT R7, R7, R0, RZ, 0xc0, !PT ;  /* 0x0000000007077212 */ /* 0x000fe200078ec0ff */
[----:B------:R1:W0:Y:S01]  /*0910*/  @!UP3 SYNCS.EXCH.64 URZ, [UR15+0x58], UR12 ;  /* 0x0000580c0f3fb5b2 */ /* 0x0002220008000100 */
[----:B------:R1:W0:Y:S01]  /*0920*/  @!UP4 SYNCS.EXCH.64 URZ, [UR15+0x60], UR12 ;  /* 0x0000600c0f3fc5b2 */ /* 0x0002220008000100 */
[----:B------:R1:W0:Y:S01]  /*0930*/  @!UP5 SYNCS.EXCH.64 URZ, [UR15+0x68], UR12 ;  /* 0x0000680c0f3fd5b2 */ /* 0x0002220008000100 */
[----:B------:R-:W-:Y:S01]  /*0940*/  NOP ;  /* 0x0000000000007918 */ /* 0x000fe20000000000 */
[----:B-1----:R-:W-:Y:S05]  /*0950*/  @!P1 BRA `(.L_x_3) ;  /* 0x0000000000089947 */ /* 0x002fea0003800000 */
[----:B0-234-:R-:W-:Y:S01]  /*0960*/  UCGABAR_ARV ;  /* 0x00000000000079c7 */ /* 0x01dfe20008000000 */
[----:B------:R-:W-:Y:S05]  /*0970*/  BRA `(.L_x_4) ;  /* 0x0000000000047947 */ /* 0x000fea0003800000 */
.L_x_3:
[----:B0-234-:R-:W-:Y:S01]  /*0980*/  NOP ;  /* 0x0000000000007918 */ /* 0x01dfe20000000000 */
.L_x_4:
[----:B------:R-:W-:Y:S01]  /*0990*/  ULDC.64 UR4, c[0x0][0x598] ;  /* 0x0001660000047ab9 */ /* 0x000fe20000000a00 */
[----:B------:R-:W-:Y:S01]  /*09a0*/  ULDC.64 UR20, c[0x0][0x208] ;  /* 0x0000820000147ab9 */ /* 0x000fe20000000a00 */
[----:B------:R-:W-:-:S04]  /*09b0*/  ISETP.NE.U32.AND P0, PT, RZ, UR4, PT ;  /* 0x00000004ff007c0c */ /* 0x000fc8000bf05070 */
[----:B------:R-:W-:-:S13]  /*09c0*/  ISETP.NE.AND.EX P0, PT, RZ, UR5, PT, P0 ;  /* 0x00000005ff007c0c */ /* 0x000fda000bf05300 */
[----:B------:R-:W-:Y:S05]  /*09d0*/  @!P0 BRA `(.L_x_5) ;  /* 0x00000000001c8947 */ /* 0x000fea0003800000 */
[----:B------:R-:W0:Y:S02]  /*09e0*/  LDC.64 R2, c[0x0][0x598] ;  /* 0x00016600ff027b82 */ /* 0x000e240000000a00 */
[----:B0-----:R-:W2:Y:S02]  /*09f0*/  LDG.E.64 R2, desc[UR20][R2.64] ;  /* 0x0000001402027981 */ /* 0x001ea4000c1e1b00 */
[----:B--2---:R-:W-:-:S04]  /*0a00*/  ISETP.NE.U32.AND P0, PT, R2, RZ, PT ;  /* 0x000000ff0200720c */ /* 0x004fc80003f05070 */
[----:B------:R-:W-:-:S13]  /*0a10*/  ISETP.NE.AND.EX P0, PT, R3, RZ, PT, P0 ;  /* 0x000000ff0300720c */ /* 0x000fda0003f05300 */
[----:B------:R-:W-:Y:S05]  /*0a20*/  @!P0 BRA `(.L_x_5) ;  /* 0x0000000000088947 */ /* 0x000fea0003800000 */
[----:B------:R0:W5:Y:S01]  /*0a30*/  LD.E R10, desc[UR20][R2.64] ;  /* 0x00000014020a7980 */ /* 0x000162000c101900 */
[----:B------:R-:W-:Y:S05]  /*0a40*/  BRA `(.L_x_6) ;  /* 0x0000000000207947 */ /* 0x000fea0003800000 */
.L_x_5:
[----:B------:R-:W-:Y:S02]  /*0a50*/  ULDC.64 UR4, c[0x0][0x588] ;  /* 0x0001620000047ab9 */ /* 0x000fe40000000a00 */
[----:B------:R-:W-:-:S04]  /*0a60*/  ISETP.NE.U32.AND P0, PT, RZ, UR4, PT ;  /* 0x00000004ff007c0c */ /* 0x000fc8000bf05070 */
[----:B------:R-:W-:-:S13]  /*0a70*/  ISETP.NE.AND.EX P0, PT, RZ, UR5, PT, P0 ;  /* 0x00000005ff007c0c */ /* 0x000fda000bf05300 */
[----:B------:R-:W-:Y:S05]  /*0a80*/  @!P0 BRA `(.L_x_7) ;  /* 0x00000000000c8947 */ /* 0x000fea0003800000 */
[----:B------:R-:W0:Y:S02]  /*0a90*/  LDC.64 R10, c[0x0][0x588] ;  /* 0x00016200ff0a7b82 */ /* 0x000e240000000a00 */
[----:B0-----:R1:W5:Y:S01]  /*0aa0*/  LDG.E R10, desc[UR20][R10.64] ;  /* 0x000000140a0a7981 */ /* 0x001362000c1e1900 */
[----:B------:R-:W-:Y:S05]  /*0ab0*/  BRA `(.L_x_6) ;  /* 0x0000000000047947 */ /* 0x000fea0003800000 */
.L_x_7:
[----:B------:R-:W2:Y:S02]  /*0ac0*/  LDC R10, c[0x0][0x580] ;  /* 0x00016000ff0a7b82 */ /* 0x000ea40000000800 */
.L_x_6:
[----:B------:R-:W-:Y:S02]  /*0ad0*/  ULDC.64 UR4, c[0x0][0x5a0] ;  /* 0x0001680000047ab9 */ /* 0x000fe40000000a00 */
[----:B------:R-:W-:-:S04]  /*0ae0*/  ISETP.NE.U32.AND P0, PT, RZ, UR4, PT ;  /* 0x00000004ff007c0c */ /* 0x000fc8000bf05070 */
[----:B------:R-:W-:-:S13]  /*0af0*/  ISETP.NE.AND.EX P0, PT, RZ, UR5, PT, P0 ;  /* 0x00000005ff007c0c */ /* 0x000fda000bf05300 */
[----:B------:R-:W-:Y:S05]  /*0b00*/  @!P0 BRA `(.L_x_8) ;  /* 0x00000000001c8947 */ /* 0x000fea0003800000 */
[----:B0-----:R-:W0:Y:S02]  /*0b10*/  LDC.64 R2, c[0x0][0x5a0] ;  /* 0x00016800ff027b82 */ /* 0x001e240000000a00 */
[----:B0-----:R-:W3:Y:S02]  /*0b20*/  LDG.E.64 R2, desc[UR20][R2.64] ;  /* 0x0000001402027981 */ /* 0x001ee4000c1e1b00 */
[----:B---3--:R-:W-:-:S04]  /*0b30*/  ISETP.NE.U32.AND P0, PT, R2, RZ, PT ;  /* 0x000000ff0200720c */ /* 0x008fc80003f05070 */
[----:B------:R-:W-:-:S13]  /*0b40*/  ISETP.NE.AND.EX P0, PT, R3, RZ, PT, P0 ;  /* 0x000000ff0300720c */ /* 0x000fda0003f05300 */
[----:B------:R-:W-:Y:S05]  /*0b50*/  @!P0 BRA `(.L_x_8) ;  /* 0x0000000000088947 */ /* 0x000fea0003800000 */
[----:B-1----:R0:W5:Y:S01]  /*0b60*/  LD.E R11, desc[UR20][R2.64] ;  /* 0x00000014020b7980 */ /* 0x002162000c101900 */
[----:B------:R-:W-:Y:S05]  /*0b70*/  BRA `(.L_x_9) ;  /* 0x0000000000207947 */ /* 0x000fea0003800000 */
.L_x_8:
[----:B------:R-:W-:Y:S02]  /*0b80*/  ULDC.64 UR4, c[0x0][0x590] ;  /* 0x0001640000047ab9 */ /* 0x000fe40000000a00 */
[----:B------:R-:W-:-:S04]  /*0b90*/  ISETP.NE.U32.AND P0, PT, RZ, UR4, PT ;  /* 0x00000004ff007c0c */ /* 0x000fc8000bf05070 */
[----:B------:R-:W-:-:S13]  /*0ba0*/  ISETP.NE.AND.EX P0, PT, RZ, UR5, PT, P0 ;  /* 0x00000005ff007c0c */ /* 0x000fda000bf05300 */
[----:B------:R-:W-:Y:S05]  /*0bb0*/  @!P0 BRA `(.L_x_10) ;  /* 0x00000000000c8947 */ /* 0x000fea0003800000 */
[----:B0-----:R-:W1:Y:S02]  /*0bc0*/  LDC.64 R2, c[0x0][0x590] ;  /* 0x00016400ff027b82 */ /* 0x001e640000000a00 */
[----:B-1----:R1:W5:Y:S01]  /*0bd0*/  LDG.E R11, desc[UR20][R2.64] ;  /* 0x00000014020b7981 */ /* 0x002362000c1e1900 */
[----:B------:R-:W-:Y:S05]  /*0be0*/  BRA `(.L_x_9) ;  /* 0x0000000000047947 */ /* 0x000fea0003800000 */
.L_x_10:
[----:B-1----:R-:W3:Y:S02]  /*0bf0*/  LDC R11, c[0x0][0x584] ;  /* 0x00016100ff0b7b82 */ /* 0x002ee40000000800 */
.L_x_9:
[----:B------:R-:W-:Y:S01]  /*0c00*/  ULDC UR4, c[0x0][0x65c] ;  /* 0x0001970000047ab9 */ /* 0x000fe20000000800 */
[----:B01----:R-:W0:Y:S01]  /*0c10*/  LDC.64 R2, c[0x0][0x650] ;  /* 0x00019400ff027b82 */ /* 0x003e220000000a00 */
[----:B------:R-:W-:Y:S01]  /*0c20*/  UISETP.NE.AND UP2, UPT, UR4, 0x1, UPT ;  /* 0x000000010400788c */ /* 0x000fe2000bf45270 */
[----:B------:R-:W-:Y:S01]  /*0c30*/  PRMT R13, RZ, 0x7610, R13 ;  /* 0x00007610ff0d7816 */ /* 0x000fe2000000000d */
[----:B------:R-:W-:Y:S01]  /*0c40*/  UISETP.NE.AND UP0, UPT, UR17, 0x2, UPT ;  /* 0x000000021100788c */ /* 0x000fe2000bf05270 */
[----:B------:R-:W-:Y:S02]  /*0c50*/  IMAD.MOV.U32 R5, RZ, RZ, -0x1 ;  /* 0xffffffffff057424 */ /* 0x000fe400078e00ff */
[----:B------:R-:W-:-:S06]  /*0c60*/  IMAD.MOV.U32 R4, RZ, RZ, -0x1 ;  /* 0xffffffffff047424 */ /* 0x000fcc00078e00ff */
[----:B------:R-:W-:Y:S01]  /*0c70*/  @UP2 ULDC UR14, c[0x0][0x10] ;  /* 0x00000400000e2ab9 */ /* 0x000fe20000000800 */
[----:B------:R-:W-:Y:S01]  /*0c80*/  @UP2 UMOV UR4, UR9 ;  /* 0x0000000900042c82 */ /* 0x000fe20008000000 */
[----:B------:R-:W-:Y:S01]  /*0c90*/  @UP2 UMOV UR5, URZ ;  /* 0x0000003f00052c82 */ /* 0x000fe20008000000 */
[----:B------:R-:W-:Y:S01]  /*0ca0*/  @!UP2 ULDC UR16, c[0x0][0xc] ;  /* 0x000003000010aab9 */ /* 0x000fe20000000800 */
[----:B------:R-:W-:Y:S01]  /*0cb0*/  @UP2 UIMAD.WIDE.U32 UR14, UR11, UR14, UR4 ;  /* 0x0000000e0b0e22a5 */ /* 0x000fe2000f8e0004 */
[----:B------:R-:W-:Y:S02]  /*0cc0*/  ULDC UR12, c[0x0][0xc] ;  /* 0x00000300000c7ab9 */ /* 0x000fe40000000800 */
[----:B------:R-:W-:Y:S01]  /*0cd0*/  @UP2 UMOV UR4, URZ ;  /* 0x0000003f00042c82 */ /* 0x000fe20008000000 */
[----:B------:R-:W-:Y:S01]  /*0ce0*/  UMOV UR5, URZ ;  /* 0x0000003f00057c82 */ /* 0x000fe20008000000 */
[----:B------:R-:W-:Y:S01]  /*0cf0*/  @UP2 UIADD3 UR15, UR15, UR4, URZ ;  /* 0x000000040f0f2290 */ /* 0x000fe2000fffe03f */
[----:B------:R-:W-:-:S02]  /*0d00*/  ULDC UR13, c[0x0][0x10] ;  /* 0x00000400000d7ab9 */ /* 0x000fc40000000800 */
[----:B------:R-:W-:Y:S01]  /*0d10*/  UMOV UR4, UR11 ;  /* 0x0000000b00047c82 */ /* 0x000fe20008000000 */
[----:B------:R-:W-:Y:S02]  /*0d20*/  UIMAD.WIDE.U32 UR12, UR12, UR13, URZ ;  /* 0x0000000d0c0c72a5 */ /* 0x000fe4000f8e003f */
[----:B------:R-:W-:Y:S01]  /*0d30*/  @!UP2 UIMAD.WIDE.U32 UR4, UR9, UR16, UR4 ;  /* 0x000000100904a2a5 */ /* 0x000fe2000f8e0004 */
[----:B------:R-:W-:Y:S02]  /*0d40*/  ULDC UR11, c[0x0][0x14] ;  /* 0x00000500000b7ab9 */ /* 0x000fe40000000800 */
[----:B------:R-:W-:Y:S02]  /*0d50*/  UIMAD.WIDE.U32 UR22, UR12, UR11, URZ ;  /* 0x0000000b0c1672a5 */ /* 0x000fe4000f8e003f */
[----:B------:R-:W-:Y:S02]  /*0d60*/  UIMAD UR13, UR13, UR11, URZ ;  /* 0x0000000b0d0d72a4 */ /* 0x000fe4000f8e023f */
[----:B------:R-:W-:Y:S01]  /*0d70*/  @!UP2 UMOV UR14, UR4 ;  /* 0x00000004000eac82 */ /* 0x000fe20008000000 */
[----:B------:R-:W-:Y:S01]  /*0d80*/  @!UP2 UMOV UR15, UR5 ;  /* 0x00000005000fac82 */ /* 0x000fe20008000000 */
[----:B------:R-:W-:-:S02]  /*0d90*/  UIADD3 UR13, UR23, UR13, URZ ;  /* 0x0000000d170d7290 */ /* 0x000fc4000fffe03f */
[----:B------:R-:W-:-:S04]  /*0da0*/  UIADD3 UR4, UP1, UR14, UR22, URZ ;  /* 0x000000160e047290 */ /* 0x000fc8000ff3e03f */
[----:B------:R-:W-:Y:S02]  /*0db0*/  UIADD3.X UR5, UR15, UR13, URZ, UP1, !UPT ;  /* 0x0000000d0f057290 */ /* 0x000fe40008ffe43f */
[----:B------:R-:W-:Y:S02]  /*0dc0*/  USEL UR4, UR4, UR14, !UP0 ;  /* 0x0000000e04047287 */ /* 0x000fe4000c000000 */
[----:B------:R-:W-:-:S04]  /*0dd0*/  USEL UR5, UR5, UR15, !UP0 ;  /* 0x0000000f05057287 */ /* 0x000fc8000c000000 */
[----:B0-----:R-:W-:Y:S01]  /*0de0*/  ISETP.LE.U32.AND P0, PT, R2, UR4, PT ;  /* 0x0000000402007c0c */ /* 0x001fe2000bf03070 */
[----:B------:R-:W-:Y:S02]  /*0df0*/  IMAD.U32 R2, RZ, RZ, UR4 ;  /* 0x00000004ff027e24 */ /* 0x000fe4000f8e00ff */
[----:B------:R-:W-:-:S05]  /*0e00*/  IMAD.U32 R0, RZ, RZ, UR5 ;  /* 0x00000005ff007e24 */ /* 0x000fca000f8e00ff */
[----:B------:R-:W-:Y:S01]  /*0e10*/  ISETP.GE.U32.AND.EX P0, PT, R0, R3, PT, P0 ;  /* 0x000000030000720c */ /* 0x000fe20003f06100 */
[----:B------:R-:W-:Y:S02]  /*0e20*/  IMAD.U32 R3, RZ, RZ, UR5 ;  /* 0x00000005ff037e24 */ /* 0x000fe4000f8e00ff */
[----:B------:R-:W-:-:S10]  /*0e30*/  IMAD.MOV.U32 R0, RZ, RZ, -0x1 ;  /* 0xffffffffff007424 */ /* 0x000fd400078e00ff */
[----:B------:R-:W-:Y:S05]  /*0e40*/  @P0 BRA `(.L_x_11) ;  /* 0x0000000400480947 */ /* 0x000fea0003800000 */
[----:B------:R-:W-:Y:S01]  /*0e50*/  ULDC.64 UR24, c[0x0][0x628] ;  /* 0x00018a0000187ab9 */ /* 0x000fe20000000a00 */
[C---:B------:R-:W-:Y:S01]  /*0e60*/  R2UR UR27, R2.reuse ;  /* 0x00000000021b72ca */ /* 0x040fe200000e0000 */
[----:B------:R-:W-:Y:S01]  /*0e70*/  ULDC UR26, c[0x0][0x630] ;  /* 0x00018c00001a7ab9 */ /* 0x000fe20000000800 */
[----:B------:R-:W-:Y:S02]  /*0e80*/  ISETP.NE.U32.AND P0, PT, RZ, UR24, PT ;  /* 0x00000018ff007c0c */ /* 0x000fe4000bf05070 */
[----:B------:R-:W-:Y:S02]  /*0e90*/  R2UR UR4, R2 ;  /* 0x00000000020472ca */ /* 0x000fe400000e0000 */
[----:B------:R-:W-:Y:S02]  /*0ea0*/  ISETP.NE.AND.EX P0, PT, RZ, UR25, PT, P0 ;  /* 0x00000019ff007c0c */ /* 0x000fe4000bf05300 */
[----:B------:R-:W-:-:S11]  /*0eb0*/  R2UR UR5, R3 ;  /* 0x00000000030572ca */ /* 0x000fd600000e0000 */
[----:B------:R-:W-:Y:S05]  /*0ec0*/  @!P0 BRA `(.L_x_12) ;  /* 0x0000000000308947 */ /* 0x000fea0003800000 */
[----:B------:R-:W-:Y:S01]  /*0ed0*/  R2UR UR4, R2 ;  /* 0x00000000020472ca */ /* 0x000fe200000e0000 */
[----:B------:R-:W-:Y:S01]  /*0ee0*/  ULDC UR11, c[0x0][0x634] ;  /* 0x00018d00000b7ab9 */ /* 0x000fe20000000800 */
[----:B------:R-:W-:-:S11]  /*0ef0*/  R2UR UR12, R3 ;  /* 0x00000000030c72ca */ /* 0x000fd600000e0000 */
[----:B------:R-:W-:-:S04]  /*0f00*/  UIADD3 UR11, UP1, UR4, UR11, URZ ;  /* 0x0000000b040b7290 */ /* 0x000fc8000ff3e03f */
[----:B------:R-:W-:-:S04]  /*0f10*/  UIADD3.X UR12, URZ, UR12, URZ, UP1, !UPT ;  /* 0x0000000c3f0c7290 */ /* 0x000fc80008ffe43f */
[----:B------:R-:W-:-:S04]  /*0f20*/  UIMAD.WIDE.U32 UR4, UR12, UR24, URZ ;  /* 0x000000180c0472a5 */ /* 0x000fc8000f8e003f */
[----:B------:R-:W-:Y:S02]  /*0f30*/  UIMAD.WIDE.U32 UR14, UP1, UR11, UR25, UR4 ;  /* 0x000000190b0e72a5 */ /* 0x000fe4000f820004 */
[----:B------:R-:W-:Y:S02]  /*0f40*/  UIMAD.WIDE.U32 UR4, UR11, UR24, URZ ;  /* 0x000000180b0472a5 */ /* 0x000fe4000f8e003f */
[----:B------:R-:W-:Y:S02]  /*0f50*/  UIADD3.X UR17, URZ, URZ, URZ, UP1, !UPT ;  /* 0x0000003f3f117290 */ /* 0x000fe40008ffe43f */
[----:B------:R-:W-:Y:S01]  /*0f60*/  UIADD3 URZ, UP1, UR5, UR14, URZ ;  /* 0x0000000e053f7290 */ /* 0x000fe2000ff3e03f */
[----:B------:R-:W-:-:S03]  /*0f70*/  UMOV UR16, UR15 ;  /* 0x0000000f00107c82 */ /* 0x000fc60008000000 */
[----:B------:R-:W-:-:S12]  /*0f80*/  UIMAD.WIDE.U32.X UR4, UR12, UR25, UR16, UP1 ;  /* 0x000000190c0472a5 */ /* 0x000fd800088e0410 */
.L_x_12:
[----:B------:R-:W-:Y:S01]  /*0f90*/  USHF.R.U64 UR4, UR4, UR26, UR5 ;  /* 0x0000001a04047299 */ /* 0x000fe20008001205 */
[----:B------:R-:W-:Y:S01]  /*0fa0*/  R2UR UR15, R3 ;  /* 0x00000000030f72ca */ /* 0x000fe200000e0000 */
[----:B------:R-:W-:Y:S02]  /*0fb0*/  USHF.R.U32.HI UR5, URZ, UR26, UR5 ;  /* 0x0000001a3f057299 */ /* 0x000fe40008011605 */
[----:B------:R-:W-:Y:S01]  /*0fc0*/  UIADD3 UR12, UP1, URZ, -UR4, URZ ;  /* 0x800000043f0c7290 */ /* 0x000fe2000ff3e03f */
[----:B------:R-:W-:Y:S01]  /*0fd0*/  ULDC.64 UR16, c[0x0][0x620] ;  /* 0x0001880000107ab9 */ /* 0x000fe20000000a00 */
[----:B------:R-:W-:Y:S02]  /*0fe0*/  UMOV UR14, UR27 ;  /* 0x0000001b000e7c82 */ /* 0x000fe40008000000 */
[----:B------:R-:W-:Y:S01]  /*0ff0*/  UIADD3.X UR5, URZ, ~UR5, URZ, UP1, !UPT ;  /* 0x800000053f057290 */ /* 0x000fe20008ffe43f */
[----:B------:R-:W-:Y:S01]  /*1000*/  ULDC UR11, c[0x0][0x618] ;  /* 0x00018600000b7ab9 */ /* 0x000fe20000000800 */
[----:B------:R-:W-:-:S02]  /*1010*/  @UP2 UIMAD UR8, UR19, UR10, UR9 ;  /* 0x0000000a130822a4 */ /* 0x000fc4000f8e0209 */
[----:B------:R-:W-:Y:S02]  /*1020*/  UIMAD UR5, UR5, UR16, URZ ;  /* 0x00000010050572a4 */ /* 0x000fe4000f8e023f */
[----:B------:R-:W-:Y:S02]  /*1030*/  UIMAD.WIDE.U32 UR14, UR12, UR16, UR14 ;  /* 0x000000100c0e72a5 */ /* 0x000fe4000f8e000e */
[----:B------:R-:W-:Y:S01]  /*1040*/  UIMAD UR12, UR12, UR17, UR5 ;  /* 0x000000110c0c72a4 */ /* 0x000fe2000f8e0205 */
[----:B------:R-:W-:Y:S01]  /*1050*/  ULDC UR16, c[0x0][0x608] ;  /* 0x0001820000107ab9 */ /* 0x000fe20000000800 */
[----:B------:R-:W-:Y:S02]  /*1060*/  ULDC UR28, c[0x0][0x658] ;  /* 0x00019600001c7ab9 */ /* 0x000fe40000000800 */
[----:B------:R-:W-:Y:S01]  /*1070*/  UIADD3 UR12, UR15, UR12, URZ ;  /* 0x0000000c0f0c7290 */ /* 0x000fe2000fffe03f */
[----:B------:R-:W-:Y:S01]  /*1080*/  UMOV UR9, 0xffffffff ;  /* 0xffffffff00097882 */ /* 0x000fe20000000000 */
[----:B------:R-:W-:-:S02]  /*1090*/  ULDC UR5, c[0x0][0x600] ;  /* 0x0001800000057ab9 */ /* 0x000fc40000000800 */
[----:B------:R-:W-:Y:S02]  /*10a0*/  USHF.R.U64 UR27, UR14, UR11, UR12 ;  /* 0x0000000b0e1b7299 */ /* 0x000fe4000800120c */
[----:B------:R-:W-:Y:S02]  /*10b0*/  USHF.R.U32.HI UR12, URZ, UR11, UR12 ;  /* 0x0000000b3f0c7299 */ /* 0x000fe4000801160c */
[----:B------:R-:W-:Y:S01]  /*10c0*/  USHF.L.U32 UR9, UR9, UR28, URZ ;  /* 0x0000001c09097299 */ /* 0x000fe2000800063f */
[----:B------:R-:W-:Y:S01]  /*10d0*/  ULDC.64 UR10, c[0x0][0x640] ;  /* 0x00019000000a7ab9 */ /* 0x000fe20000000a00 */
[----:B------:R-:W-:Y:S01]  /*10e0*/  USHF.R.U64 UR32, UR27, UR16, UR12 ;  /* 0x000000101b207299 */ /* 0x000fe2000800120c */
[----:B------:R-:W-:Y:S01]  /*10f0*/  ISETP.NE.U32.AND P0, PT, RZ, UR10, PT ;  /* 0x0000000aff007c0c */ /* 0x000fe2000bf05070 */
[----:B------:R-:W-:Y:S02]  /*1100*/  USHF.R.U32.HI UR12, URZ, UR16, UR12 ;  /* 0x000000103f0c7299 */ /* 0x000fe4000801160c */
[----:B------:R-:W-:Y:S01]  /*1110*/  UIADD3 UR26, UR5, -0x1, URZ ;  /* 0xffffffff051a7890 */ /* 0x000fe2000fffe03f */
[----:B------:R-:W-:Y:S01]  /*1120*/  ISETP.NE.AND.EX P0, PT, RZ, UR11, PT, P0 ;  /* 0x0000000bff007c0c */ /* 0x000fe2000bf05300 */
[----:B------:R-:W-:-:S02]  /*1130*/  USHF.R.U64 UR33, UR32, UR28, UR12 ;  /* 0x0000001c20217299 */ /* 0x000fc4000800120c */
[----:B------:R-:W-:Y:S02]  /*1140*/  USHF.R.U32.HI UR14, URZ, UR28, UR12 ;  /* 0x0000001c3f0e7299 */ /* 0x000fe4000801160c */
[----:B------:R-:W-:Y:S01]  /*1150*/  ULOP3.LUT UR12, URZ, UR9, URZ, 0x33, !UPT ;  /* 0x000000093f0c7292 */ /* 0x000fe2000f8e333f */
[----:B------:R-:W-:Y:S01]  /*1160*/  ULDC UR29, c[0x0][0x648] ;  /* 0x00019200001d7ab9 */ /* 0x000fe20000000800 */
[----:B------:R-:W-:Y:S01]  /*1170*/  ULDC UR30, c[0x0][0x638] ;  /* 0x00018e00001e7ab9 */ /* 0x000fe20000000800 */
[----:B------:R-:W-:Y:S01]  /*1180*/  UMOV UR31, 0x1 ;  /* 0x00000001001f7882 */ /* 0x000fe20000000000 */
[----:B------:R-:W-:-:S04]  /*1190*/  UMOV UR9, UR33 ;  /* 0x0000002100097c82 */ /* 0x000fc80008000000 */
[----:B------:R-:W-:Y:S05]  /*11a0*/  @!P0 BRA `(.L_x_13) ;  /* 0x0000000000308947 */ /* 0x000fea0003800000 */
[----:B------:R-:W-:Y:S02]  /*11b0*/  ULDC UR9, c[0x0][0x64c] ;  /* 0x0001930000097ab9 */ /* 0x000fe40000000800 */
        /* <DEDUP_REMOVED lines=8> */
[----:B------:R-:W-:-:S07]  /*1240*/  UIMAD.WIDE.U32.X UR10, UR19, UR11, UR24, UP1 ;  /* 0x0000000b130a72a5 */ /* 0x000fce00088e0418 */
[----:B------:R-:W-:Y:S01]  /*1250*/  UMOV UR9, UR10 ;  /* 0x0000000a00097c82 */ /* 0x000fe20008000000 */
[----:B------:R-:W-:-:S05]  /*1260*/  UMOV UR14, UR11 ;  /* 0x0000000b000e7c82 */ /* 0x000fca0008000000 */
.L_x_13:
[----:B------:R-:W-:Y:S01]  /*1270*/  USHF.R.U64 UR10, UR9, UR29, UR14 ;  /* 0x0000001d090a7299 */ /* 0x000fe2000800120e */
[----:B------:R-:W-:Y:S01]  /*1280*/  IMAD.MOV.U32 R13, RZ, RZ, 0x1 ;  /* 0x00000001ff0d7424 */ /* 0x000fe200078e00ff */
[----:B------:R-:W-:Y:S01]  /*1290*/  USHF.L.U32 UR9, UR31, UR28, URZ ;  /* 0x0000001c1f097299 */ /* 0x000fe2000800063f */
[----:B------:R-:W-:Y:S01]  /*12a0*/  IMAD.U32 R0, RZ, RZ, UR4 ;  /* 0x00000004ff007e24 */ /* 0x000fe2000f8e00ff */
[----:B------:R-:W-:Y:S02]  /*12b0*/  ULOP3.LUT UR12, UR32, UR12, URZ, 0xc0, !UPT ;  /* 0x0000000c200c7292 */ /* 0x000fe4000f8ec03f */
[----:B------:R-:W-:Y:S02]  /*12c0*/  UIADD3 UR11, -UR10, URZ, URZ ;  /* 0x0000003f0a0b7290 */ /* 0x000fe4000fffe13f */
[----:B------:R-:W-:Y:S02]  /*12d0*/  UIMAD UR12, UR9, UR10, UR12 ;  /* 0x0000000a090c72a4 */ /* 0x000fe4000f8e020c */
[----:B------:R-:W-:-:S02]  /*12e0*/  ULOP3.LUT UR26, UR27, UR26, URZ, 0xc0, !UPT ;  /* 0x0000001a1b1a7292 */ /* 0x000fc4000f8ec03f */
[----:B------:R-:W-:Y:S01]  /*12f0*/  UIMAD UR9, UR11, UR30, UR33 ;  /* 0x0000001e0b0972a4 */ /* 0x000fe2000f8e0221 */
[----:B------:R-:W-:Y:S02]  /*1300*/  ULDC UR10, c[0x0][0x610] ;  /* 0x00018400000a7ab9 */ /* 0x000fe40000000800 */
[----:B------:R-:W-:Y:S02]  /*1310*/  UIMAD UR8, UR12, UR10, UR8 ;  /* 0x0000000a0c0872a4 */ /* 0x000fe4000f8e0208 */
[----:B------:R-:W-:-:S04]  /*1320*/  UIMAD UR9, UR9, UR5, UR26 ;  /* 0x00000005090972a4 */ /* 0x000fc8000f8e021a */
[----:B------:R-:W-:Y:S02]  /*1330*/  USEL UR5, UR9, UR8, !UP2 ;  /* 0x0000000809057287 */ /* 0x000fe4000d000000 */
[----:B------:R-:W-:-:S04]  /*1340*/  USEL UR8, UR8, UR9, !UP2 ;  /* 0x0000000908087287 */ /* 0x000fc8000d000000 */
[----:B------:R-:W-:Y:S02]  /*1350*/  IMAD.U32 R4, RZ, RZ, UR5 ;  /* 0x00000005ff047e24 */ /* 0x000fe4000f8e00ff */
[----:B------:R-:W-:-:S07]  /*1360*/  IMAD.U32 R5, RZ, RZ, UR8 ;  /* 0x00000008ff057e24 */ /* 0x000fce000f8e00ff */
.L_x_11:
[----:B------:R-:W-:Y:S05]  /*1370*/  @!P1 BRA `(.L_x_14) ;  /* 0x00000000000c9947 */ /* 0x000fea0003800000 */
[----:B------:R-:W-:Y:S01]  /*1380*/  UCGABAR_WAIT ;  /* 0x0000000000007dc7 */ /* 0x000fe20008000000 */
[----:B------:R-:W-:Y:S01]  /*1390*/  CCTL.IVALL ;  /* 0x00000000ff00798f */ /* 0x000fe20002000000 */
[----:B------:R-:W-:Y:S05]  /*13a0*/  BRA `(.L_x_15) ;  /* 0x0000000000047947 */ /* 0x000fea0003800000 */
.L_x_14:
[----:B------:R-:W-:Y:S06]  /*13b0*/  BAR.SYNC.DEFER_BLOCKING 0x0 ;  /* 0x0000000000007b1d */ /* 0x000fec0000010000 */
.L_x_15:
[----:B------:R-:W-:Y:S02]  /*13c0*/  ULDC UR4, c[0x0][0x28c] ;  /* 0x0000a30000047ab9 */ /* 0x000fe40000000800 */
[----:B------:R-:W-:-:S04]  /*13d0*/  UIADD3 UR4, UR4, 0x7f, URZ ;  /* 0x0000007f04047890 */ /* 0x000fc8000fffe03f */
[----:B------:R-:W-:-:S04]  /*13e0*/  USHF.R.S32.HI UR5, URZ, 0x1f, UR4 ;  /* 0x0000001f3f057899 */ /* 0x000fc80008011404 */
[----:B------:R-:W-:-:S04]  /*13f0*/  ULEA.HI UR5, UR5, UR4, URZ, 0x7 ;  /* 0x0000000405057291 */ /* 0x000fc8000f8f383f */
[----:B------:R-:W-:Y:S01]  /*1400*/  USHF.R.S32.HI UR14, URZ, 0x7, UR5 ;  /* 0x000000073f0e7899 */ /* 0x000fe20008011405 */
[----:B------:R-:W-:Y:S11]  /*1410*/  @!P2 BRA `(.L_x_16) ;  /* 0x000000700014a947 */ /* 0x000ff60003800000 */
[----:B------:R-:W-:-:S06]  /*1420*/  UISETP.GT.U32.AND UP1, UPT, UR18, 0x1, UPT ;  /* 0x000000011200788c */ /* 0x000fcc000bf24070 */
[----:B------:R-:W-:-:S13]  /*1430*/  PLOP3.LUT P0, PT, PT, PT, UP1, 0x80, 0x0 ;  /* 0x000000000000781c */ /* 0x000fda0003f0f018 */
[----:B------:R-:W-:Y:S05]  /*1440*/  @P0 EXIT ;  /* 0x000000000000094d */ /* 0x000fea0003800000 */
.L_x_17:
[----:B------:R-:W-:-:S08]  /*1450*/  NOP ;  /* 0x0000000000007918 */ /* 0x000fd00000000000 */
[----:B------:R-:W0:Y:S02]  /*1460*/  USETMAXREG.TRY_ALLOC.CTAPOOL UP1, 0xe8 ;  /* 0x000000e8000079c8 */ /* 0x000e240008020600 */
[----:B0-----:R-:W-:-:S13]  /*1470*/  PLOP3.LUT P0, PT, PT, PT, UP1, 0x80, 0x0 ;  /* 0x000000000000781c */ /* 0x001fda0003f0f018 */
[----:B------:R-:W-:Y:S05]  /*1480*/  @!P0 BRA `(.L_x_17) ;  /* 0xfffffffc00f08947 */ /* 0x000fea000383ffff */
[----:B------:R-:W-:-:S13]  /*1490*/  LOP3.LUT P0, RZ, R13, 0xff, RZ, 0xc0, !PT ;  /* 0x000000ff0dff7812 */ /* 0x000fda000780c0ff */
[----:B------:R-:W-:Y:S05]  /*14a0*/  @!P0 EXIT ;  /* 0x000000000000894d */ /* 0x000fea0003800000 */
[----:B------:R-:W0:Y:S01]  /*14b0*/  S2UR UR5, SR_CgaCtaId ;  /* 0x00000000000579c3 */ /* 0x000e220000008800 */
[CC--:B------:R-:W-:Y:S01]  /*14c0*/  LEA.HI R8, R12.reuse, R9.reuse, RZ, 0x2 ;  /* 0x000000090c087211 */ /* 0x0c0fe200078f10ff */
[----:B------:R-:W-:Y:S01]  /*14d0*/  UMOV UR8, 0x400 ;  /* 0x0000040000087882 */ /* 0x000fe20000000000 */
[----:B------:R-:W-:Y:S01]  /*14e0*/  LEA.HI R17, R12, R9, RZ, 0x5 ;  /* 0x000000090c117211 */ /* 0x000fe200078f28ff */
[----:B------:R-:W-:Y:S01]  /*14f0*/  VIADD R12, R15, 0xffffffff ;  /* 0xffffffff0f0c7836 */ /* 0x000fe20000000000 */
[--C-:B------:R-:W-:Y:S01]  /*1500*/  SHF.R.S32.HI R13, RZ, 0x2, R8.reuse ;  /* 0x00000002ff0d7819 */ /* 0x100fe20000011408 */
[----:B------:R-:W-:Y:S01]  /*1510*/  USHF.R.U32.HI UR4, URZ, 0x2, UR14 ;  /* 0x000000023f047899 */ /* 0x000fe2000801160e */
[----:B------:R-:W-:Y:S01]  /*1520*/  SHF.R.S32.HI R16, RZ, 0x1f, R8 ;  /* 0x0000001fff107819 */ /* 0x000fe20000011408 */
[----:B------:R-:W-:Y:S01]  /*1530*/  ULOP3.LUT UR9, UR14, 0x3, URZ, 0xc0, !UPT ;  /* 0x000000030e097892 */ /* 0x000fe2000f8ec03f */
[----:B------:R-:W-:Y:S01]  /*1540*/  LOP3.LUT R14, R8, 0xfffffffc, RZ, 0xc0, !PT ;  /* 0xfffffffc080e7812 */ /* 0x000fe200078ec0ff */
[----:B------:R-:W-:Y:S01]  /*1550*/  UISETP.LT.AND UP1, UPT, UR14, 0x1, UPT ;  /* 0x000000010e00788c */ /* 0x000fe2000bf21270 */
[----:B------:R-:W-:Y:S01]  /*1560*/  LEA.HI R16, R16, R13, RZ, 0x3 ;  /* 0x0000000d10107211 */ /* 0x000fe200078f18ff */
[----:B------:R-:W-:Y:S01]  /*1570*/  ULOP3.LUT UR4, UR4, 0x1, URZ, 0xc0, !UPT ;  /* 0x0000000104047892 */ /* 0x000fe2000f8ec03f */
[C---:B------:R-:W-:Y:S01]  /*1580*/  ISETP.NE.AND P0, PT, R12.reuse, RZ, PT ;  /* 0x000000ff0c00720c */ /* 0x040fe20003f05270 */
[----:B------:R-:W-:Y:S01]  /*1590*/  IMAD.SHL.U32 R12, R12, 0x8, RZ ;  /* 0x000000080c0c7824 */ /* 0x000fe200078e00ff */
[----:B------:R-:W-:Y:S01]  /*15a0*/  LOP3.LUT R16, R16, 0xfffffff8, RZ, 0xc0, !PT ;  /* 0xfffffff810107812 */ /* 0x000fe200078ec0ff */
[----:B------:R-:W-:Y:S01]  /*15b0*/  IMAD.IADD R14, R9, 0x1, -R14 ;  /* 0x00000001090e7824 */ /* 0x000fe200078e0a0e */
[----:B------:R-:W-:Y:S01]  /*15c0*/  SHF.R.S32.HI R17, RZ, 0x5, R17 ;  /* 0x00000005ff117819 */ /* 0x000fe20000011411 */
[----:B------:R-:W-:Y:S01]  /*15d0*/  ULDC UR6, c[0x0][0x284] ;  /* 0x0000a10000067ab9 */ /* 0x000fe20000000800 */
[----:B------:R-:W-:Y:S01]  /*15e0*/  LOP3.LUT R12, R12, 0x8, RZ, 0xc0, !PT ;  /* 0x000000080c0c7812 */ /* 0x000fe200078ec0ff */
[----:B------:R-:W-:Y:S01]  /*15f0*/  IMAD.IADD R8, R13, 0x1, -R16 ;  /* 0x000000010d087824 */ /* 0x000fe200078e0a10 */
[----:B------:R-:W-:Y:S01]  /*1600*/  USEL UR9, UR9, URZ, !UP0 ;  /* 0x0000003f09097287 */ /* 0x000fe2000c000000 */
[----:B------:R-:W-:Y:S01]  /*1610*/  SEL R148, RZ, 0x1, P0 ;  /* 0x00000001ff947807 */ /* 0x000fe20000000000 */
[----:B------:R-:W-:Y:S01]  /*1620*/  USEL UR10, UR14, 0x1, UP1 ;  /* 0x000000010e0a7887 */ /* 0x000fe20008800000 */
[C-C-:B------:R-:W-:Y:S01]  /*1630*/  IMAD R13, R17.reuse, -0x10, -R8.reuse ;  /* 0xfffffff0110d7824 */ /* 0x140fe200078e0a08 */
[----:B0-----:R-:W-:Y:S01]  /*1640*/  ULEA UR8, UR5, UR8, 0x18 ;  /* 0x0000000805087291 */ /* 0x001fe2000f8ec03f */
[--C-:B------:R-:W-:Y:S01]  /*1650*/  SHF.R.S32.HI R9, RZ, 0x1f, R8.reuse ;  /* 0x0000001fff097819 */ /* 0x100fe20000011408 */
[----:B------:R-:W-:Y:S01]  /*1660*/  UISETP.EQ.U32.AND UP0, UPT, UR4, 0x1, !UP0 ;  /* 0x000000010400788c */ /* 0x000fe2000c702070 */
[C---:B------:R-:W-:Y:S01]  /*1670*/  LOP3.LUT R149, R12.reuse, 0x8, RZ, 0x3c, !PT ;  /* 0x000000080c957812 */ /* 0x040fe200078e3cff */
[----:B------:R-:W-:Y:S01]  /*1680*/  UIADD3 UR27, UR8, 0x50, URZ ;  /* 0x00000050081b7890 */ /* 0x000fe2000fffe03f */
[----:B------:R-:W-:Y:S01]  /*1690*/  LOP3.LUT R16, R12, 0x18, RZ, 0x3c, !PT ;  /* 0x000000180c107812 */ /* 0x000fe200078e3cff */
[----:B------:R-:W-:Y:S01]  /*16a0*/  IMAD.WIDE R8, R17, 0x10, R8 ;  /* 0x0000001011087825 */ /* 0x000fe200078e0208 */
[----:B------:R-:W-:-:S02]  /*16b0*/  ULOP3.LUT UR25, UR7, 0x1, URZ, 0xfc, !UPT ;  /* 0x0000000107197892 */ /* 0x000fc4000f8efc3f */
[----:B------:R-:W-:Y:S01]  /*16c0*/  USHF.L.U32 UR26, UR14, 0x1, URZ ;  /* 0x000000010e1a7899 */ /* 0x000fe2000800063f */
[----:B------:R-:W-:Y:S01]  /*16d0*/  LEA R15, R15, UR27, 0x3 ;  /* 0x0000001b0f0f7c11 */ /* 0x000fe2000f8e18ff */
[----:B------:R-:W-:Y:S01]  /*16e0*/  VIADD R17, R13, UR6 ;  /* 0x000000060d117c36 */ /* 0x000fe20008000000 */
[----:B------:R-:W-:Y:S02]  /*16f0*/  UIADD3 UR10, -UR10, UR14, URZ ;  /* 0x0000000e0a0a7290 */ /* 0x000fe4000fffe13f */
[----:B------:R-:W-:-:S12]  /*1700*/  USEL UR11, URZ, 0x1, !UP0 ;  /* 0x000000013f0b7887 */ /* 0x000fd8000c000000 */
.L_x_172:
[----:B------:R-:W-:Y:S01]  /*1710*/  SHF.L.U32 R12, R148, 0x1f, RZ ;  /* 0x0000001f940c7819 */ /* 0x000fe200000006ff */
[----:B------:R-:W0:Y:S01]  /*1720*/  LDC R13, c[0x0][0x28c] ;  /* 0x0000a300ff0d7b82 */ /* 0x000e220000000800 */
[----:B------:R-:W-:Y:S01]  /*1730*/  UMOV UR4, URZ ;  /* 0x0000003f00047c82 */ /* 0x000fe20008000000 */
[----:B------:R-:W-:Y:S01]  /*1740*/  UMOV UR12, UR9 ;  /* 0x00000009000c7c82 */ /* 0x000fe20008000000 */
[----:B-1----:R-:W1:Y:S01]  /*1750*/  SYNCS.PHASECHK.TRANS64.TRYWAIT P0, [R15+URZ+-0x8], R12 ;  /* 0xfffff80c0f0075a7 */ /* 0x002e62000800017f */
[----:B0-----:R-:W-:Y:S01]  /*1760*/  ISETP.GE.AND P1, PT, R13, 0x1, PT ;  /* 0x000000010d00780c */ /* 0x001fe20003f26270 */
[----:B-1-3--:R-:W-:-:S12]  /*1770*/  @!P0 BRA `(.L_x_18) ;  /* 0x0000007c00488947 */ /* 0x00afd80003800000 */
.L_x_194:
[----:B------:R-:W-:Y:S01]  /*1780*/  UMOV UR5, URZ ;  /* 0x0000003f00057c82 */ /* 0x000fe20008000000 */
[----:B------:R-:W-:Y:S01]  /*1790*/  UMOV UR6, URZ ;  /* 0x0000003f00067c82 */ /* 0x000fe20008000000 */
[----:B------:R-:W-:Y:S02]  /*17a0*/  CS2R R20, SRZ ;  /* 0x0000000000147805 */ /* 0x000fe4000001ff00 */
[----:B------:R-:W-:Y:S02]  /*17b0*/  CS2R R18, SRZ ;  /* 0x0000000000127805 */ /* 0x000fe4000001ff00 */
[----:B------:R-:W-:Y:S02]  /*17c0*/  CS2R R22, SRZ ;  /* 0x0000000000167805 */ /* 0x000fe4000001ff00 */
[----:B------:R-:W-:Y:S02]  /*17d0*/  CS2R R90, SRZ ;  /* 0x00000000005a7805 */ /* 0x000fe4000001ff00 */
[----:B------:R-:W-:-:S02]  /*17e0*/  CS2R R88, SRZ ;  /* 0x0000000000587805 */ /* 0x000fc4000001ff00 */
[----:B------:R-:W-:Y:S02]  /*17f0*/  CS2R R92, SRZ ;  /* 0x00000000005c7805 */ /* 0x000fe4000001ff00 */
        /* <DEDUP_REMOVED lines=25> */
[----:B------:R-:W-:Y:S01]  /*1990*/  CS2R R144, SRZ ;  /* 0x0000000000907805 */ /* 0x000fe2000001ff00 */
[----:B------:R-:W-:Y:S01]  /*19a0*/  IMAD.U32 R150, RZ, RZ, UR11 ;  /* 0x0000000bff967e24 */ /* 0x000fe2000f8e00ff */
        /* <DEDUP_REMOVED lines=31> */
[----:B------:R-:W-:Y:S01]  /*1ba0*/  CS2R R86, SRZ ;  /* 0x0000000000567805 */ /* 0x000fe2000001ff00 */
[----:B------:R-:W-:Y:S06]  /*1bb0*/  @!P1 BRA `(.L_x_19) ;  /* 0x00000008006c9947 */ /* 0x000fec0003800000 */
[----:B------:R-:W-:-:S06]  /*1bc0*/  UISETP.NE.AND UP0, UPT, UR25, 0x3, UPT ;  /* 0x000000031900788c */ /* 0x000fcc000bf05270 */
[----:B------:R-:W-:-:S13]  /*1bd0*/  PLOP3.LUT P1, PT, PT, PT, UP0, 0x80, 0x0 ;  /* 0x000000000000781c */ /* 0x000fda0003f2f008 */
[----:B------:R-:W-:Y:S05]  /*1be0*/  @!P1 BRA `(.L_x_20) ;  /* 0x0000000000049947 */ /* 0x000fea0003800000 */
[----:B------:R-:W-:Y:S01]  /*1bf0*/  BPT.TRAP 0x1 ;  /* 0x000000040000795c */ /* 0x000fe20000300000 */
.L_x_20:
[----:B------:R-:W-:Y:S01]  /*1c00*/  ULEA UR4, UR9, UR8, 0x3 ;  /* 0x0000000809047291 */ /* 0x000fe2000f8e183f */
[----:B0-----:R-:W-:-:S05]  /*1c10*/  IMAD.U32 R12, RZ, RZ, UR11 ;  /* 0x0000000bff0c7e24 */ /* 0x001fca000f8e00ff */
[----:B------:R-:W-:-:S04]  /*1c20*/  SHF.L.U32 R12, R12, 0x1f, RZ ;  /* 0x0000001f0c0c7819 */ /* 0x000fc800000006ff */
[----:B------:R0:W1:Y:S01]  /*1c30*/  SYNCS.PHASECHK.TRANS64.TRYWAIT P0, [UR4], R12 ;  /* 0x0000000cff0075a7 */ /* 0x0000620008000144 */
[----:B------:R-:W-:Y:S05]  /*1c40*/  @!P1 BRA `(.L_x_21) ;  /* 0x0000000000049947 */ /* 0x000fea0003800000 */
[----:B------:R-:W-:Y:S01]  /*1c50*/  BPT.TRAP 0x1 ;  /* 0x000000040000795c */ /* 0x000fe20000300000 */
.L_x_21:
[----:B-1----:R-:W-:Y:S05]  /*1c60*/  @P0 BRA `(.L_x_22) ;  /* 0x0000000000080947 */ /* 0x002fea0003800000 */
[----:B------:R-:W1:Y:S02]  /*1c70*/  SYNCS.PHASECHK.TRANS64.TRYWAIT P0, [UR4], R12 ;  /* 0x0000000cff0075a7 */ /* 0x000e640008000144 */
[----:B-1----:R-:W-:Y:S05]  /*1c80*/  @!P0 BRA `(.L_x_23) ;  /* 0x0000007800188947 */ /* 0x002fea0003800000 */
.L_x_22:
[----:B------:R-:W-:Y:S01]  /*1c90*/  UIADD3 UR4, UR8, 0x180, URZ ;  /* 0x0000018008047890 */ /* 0x000fe2000fffe03f */
[----:B------:R-:W-:Y:S01]  /*1ca0*/  WARPGROUP.ARRIVE ;  /* 0x00000000000079c5 */ /* 0x000fe20000000000 */
[----:B------:R-:W-:Y:S01]  /*1cb0*/  UIADD3 UR5, UR8, 0x8180, URZ ;  /* 0x0000818008057890 */ /* 0x000fe2000fffe03f */
[----:B------:R-:W-:Y:S01]  /*1cc0*/  CS2R R20, SRZ ;  /* 0x0000000000147805 */ /* 0x000fe2000001ff00 */
[----:B------:R-:W-:Y:S01]  /*1cd0*/  USHF.R.U32.HI UR4, URZ, 0x4, UR4 ;  /* 0x000000043f047899 */ /* 0x000fe20008011604 */
[----:B------:R-:W-:Y:S01]  /*1ce0*/  CS2R R18, SRZ ;  /* 0x0000000000127805 */ /* 0x000fe2000001ff00 */
[----:B------:R-:W-:Y:S01]  /*1cf0*/  USHF.R.U32.HI UR5, URZ, 0x4, UR5 ;  /* 0x000000043f057899 */ /* 0x000fe20008011605 */
[----:B------:R-:W-:Y:S01]  /*1d00*/  CS2R R22, SRZ ;  /* 0x0000000000167805 */ /* 0x000fe2000001ff00 */
[----:B------:R-:W-:Y:S01]  /*1d10*/  ULOP3.LUT UR4, UR4, 0x3fff, URZ, 0xc0, !UPT ;  /* 0x00003fff04047892 */ /* 0x000fe2000f8ec03f */
[----:B------:R-:W-:Y:S01]  /*1d20*/  CS2R R90, SRZ ;  /* 0x00000000005a7805 */ /* 0x000fe2000001ff00 */
[----:B------:R-:W-:Y:S01]  /*1d30*/  ULOP3.LUT UR5, UR5, 0x3fff, URZ, 0xc0, !UPT ;  /* 0x00003fff05057892 */ /* 0x000fe2000f8ec03f */
[----:B------:R-:W-:Y:S01]  /*1d40*/  CS2R R88, SRZ ;  /* 0x0000000000587805 */ /* 0x000fe2000001ff00 */
[----:B------:R-:W-:Y:S01]  /*1d50*/  ULOP3.LUT UR4, UR4, 0x10000, URZ, 0xfc, !UPT ;  /* 0x0001000004047892 */ /* 0x000fe2000f8efc3f */
[----:B------:R-:W-:Y:S01]  /*1d60*/  CS2R R92, SRZ ;  /* 0x00000000005c7805 */ /* 0x000fe2000001ff00 */
[----:B------:R-:W-:Y:S01]  /*1d70*/  ULOP3.LUT UR5, UR5, 0x10000, URZ, 0xfc, !UPT ;  /* 0x0001000005057892 */ /* 0x000fe2000f8efc3f */
[----:B------:R-:W-:Y:S01]  /*1d80*/  CS2R R94, SRZ ;  /* 0x00000000005e7805 */ /* 0x000fe2000001ff00 */
[----:B------:R-:W-:Y:S01]  /*1d90*/  ULEA UR4, UR9, UR4, 0x9 ;  /* 0x0000000409047291 */ /* 0x000fe2000f8e483f */
[----:B------:R-:W-:Y:S01]  /*1da0*/  CS2R R96, SRZ ;  /* 0x0000000000607805 */ /* 0x000fe2000001ff00 */
[----:B------:R-:W-:Y:S01]  /*1db0*/  ULEA UR5, UR9, UR5, 0xa ;  /* 0x0000000509057291 */ /* 0x000fe2000f8e503f */
[----:B------:R-:W-:Y:S01]  /*1dc0*/  CS2R R98, SRZ ;  /* 0x0000000000627805 */ /* 0x000fe2000001ff00 */
[----:B------:R-:W-:Y:S01]  /*1dd0*/  UMOV UR17, 0x40000040 ;  /* 0x4000004000117882 */ /* 0x000fe20000000000 */
[----:B------:R-:W-:Y:S01]  /*1de0*/  UMOV UR19, 0x40000040 ;  /* 0x4000004000137882 */ /* 0x000fe20000000000 */
[----:B------:R-:W-:Y:S01]  /*1df0*/  CS2R R100, SRZ ;  /* 0x0000000000647805 */ /* 0x000fe2000001ff00 */
[----:B------:R-:W-:Y:S01]  /*1e00*/  UMOV UR16, UR4 ;  /* 0x0000000400107c82 */ /* 0x000fe20008000000 */
[----:B------:R-:W-:Y:S01]  /*1e10*/  CS2R R102, SRZ ;  /* 0x0000000000667805 */ /* 0x000fe2000001ff00 */
[----:B------:R-:W-:Y:S01]  /*1e20*/  UMOV UR18, UR5 ;  /* 0x0000000500127c82 */ /* 0x000fe20008000000 */
[----:B------:R-:W-:Y:S01]  /*1e30*/  CS2R R104, SRZ ;  /* 0x0000000000687805 */ /* 0x000fe2000001ff00 */
[----:B------:R-:W-:Y:S01]  /*1e40*/  QGMMA.64x128x32.F32.E4M3.E4M3 R24, gdesc[UR16], RZ, !UPT ;  /* 0x01e00000101879f3 */ /* 0x000fe2000c7008ff */
[----:B------:R-:W-:Y:S01]  /*1e50*/  UIADD3 UR16, UR4, 0x2, URZ ;  /* 0x0000000204107890 */ /* 0x000fe2000fffe03f */
[----:B------:R-:W-:Y:S01]  /*1e60*/  CS2R R106, SRZ ;  /* 0x00000000006a7805 */ /* 0x000fe2000001ff00 */
[----:B------:R-:W-:Y:S01]  /*1e70*/  UIADD3 UR18, UR5, 0x2, URZ ;  /* 0x0000000205127890 */ /* 0x000fe2000fffe03f */
[----:B------:R-:W-:Y:S01]  /*1e80*/  CS2R R108, SRZ ;  /* 0x00000000006c7805 */ /* 0x000fe2000001ff00 */
[----:B------:R-:W-:Y:S01]  /*1e90*/  UMOV UR17, 0x40000040 ;  /* 0x4000004000117882 */ /* 0x000fe20000000000 */
[----:B------:R-:W-:Y:S01]  /*1ea0*/  UMOV UR19, 0x40000040 ;  /* 0x4000004000137882 */ /* 0x000fe20000000000 */
        /* <DEDUP_REMOVED lines=18> */
[----:B------:R-:W-:Y:S01]  /*1fd0*/  QGMMA.64x128x32.F32.E4M3.E4M3 R24, gdesc[UR16], R24 ;  /* 0x01e00000101879f3 */ /* 0x000fe20008700818 */
[----:B------:R-:W-:-:S02]  /*1fe0*/  UIADD3 UR16, UR4, 0x4, URZ ;  /* 0x0000000404107890 */ /* 0x000fc4000fffe03f */
[----:B------:R-:W-:Y:S01]  /*1ff0*/  UIADD3 UR18, UR5, 0x4, URZ ;  /* 0x0000000405127890 */ /* 0x000fe2000fffe03f */
[----:B------:R-:W-:Y:S01]  /*2000*/  UMOV UR17, 0x40000040 ;  /* 0x4000004000117882 */ /* 0x000fe20000000000 */
[----:B------:R-:W-:-:S07]  /*2010*/  UMOV UR19, 0x40000040 ;  /* 0x4000004000137882 */ /* 0x000fce0000000000 */
[----:B------:R-:W-:Y:S01]  /*2020*/  QGMMA.64x128x32.F32.E4M3.E4M3 R24, gdesc[UR16], R24 ;  /* 0x01e00000101879f3 */ /* 0x000fe20008700818 */
[----:B------:R-:W-:Y:S02]  /*2030*/  UIADD3 UR18, UR5, 0x6, URZ ;  /* 0x0000000605127890 */ /* 0x000fe4000fffe03f */
[----:B------:R-:W-:Y:S01]  /*2040*/  UIADD3 UR16, UR4, 0x6, URZ ;  /* 0x0000000604107890 */ /* 0x000fe2000fffe03f */
[----:B------:R-:W-:Y:S01]  /*2050*/  ULDC UR5, c[0x0][0x50c] ;  /* 0x0001430000057ab9 */ /* 0x000fe20000000800 */
[----:B------:R-:W-:Y:S01]  /*2060*/  UMOV UR17, 0x40000040 ;  /* 0x4000004000117882 */ /* 0x000fe20000000000 */
[----:B------:R-:W-:Y:S01]  /*2070*/  UISETP.NE.AND UP0, UPT, UR5, 0x4, UPT ;  /* 0x000000040500788c */ /* 0x000fe2000bf05270 */
[----:B------:R-:W-:Y:S01]  /*2080*/  UMOV UR19, 0x40000040 ;  /* 0x4000004000137882 */ /* 0x000fe20000000000 */
[----:B------:R-:W-:Y:S02]  /*2090*/  UMOV UR4, 0x4 ;  /* 0x0000000400047882 */ /* 0x000fe40000000000 */
[----:B------:R-:W-:-:S06]  /*20a0*/  USEL UR5, URZ, 0x1, UP0 ;  /* 0x000000013f057887 */ /* 0x000fcc0008000000 */
[----:B------:R-:W-:Y:S01]  /*20b0*/  ISETP.NE.AND P0, PT, RZ, UR5, PT ;  /* 0x00000005ff007c0c */ /* 0x000fe2000bf05270 */
[----:B------:R-:W-:-:S12]  /*20c0*/  QGMMA.64x128x32.F32.E4M3.E4M3 R24, gdesc[UR16], R24, gsb0 ;  /* 0x01e00000101879f3 */ /* 0x000fd80008000818 */
[----:B------:R-:W-:Y:S05]  /*20d0*/  @!P0 BRA `(.L_x_24) ;  /* 0x0000000400088947 */ /* 0x000fea0003800000 */
[----:B------:R-:W-:Y:S02]  /*20e0*/  WARPGROUP.DEPBAR.LE gsb0, 0x0 ;  /* 0x00008000000079c5 */ /* 0x000fe40000010000 */
[----:B------:R-:W-:-:S01]  /*20f0*/  FADD R145, RZ, R24 ;  /* 0x00000018ff917221 */ /* 0x000fc20000000000 */
[----:B------:R-:W-:Y:S01]  /*2100*/  FADD R144, RZ, R25 ;  /* 0x00000019ff907221 */ /* 0x000fe20000000000 */
        /* <DEDUP_REMOVED lines=62> */
[----:B------:R-:W-:-:S06]  /*24f0*/  UMOV UR4, URZ ;  /* 0x0000003f00047c82 */ /* 0x000fcc0008000000 */
.L_x_24:
[----:B------:R-:W-:-:S04]  /*2500*/  UIADD3 UR12, UR9, 0x1, URZ ;  /* 0x00000001090c7890 */ /* 0x000fc8000fffe03f */
[----:B------:R-:W-:-:S04]  /*2510*/  UISETP.NE.AND UP0, UPT, UR12, 0x4, UPT ;  /* 0x000000040c00788c */ /* 0x000fc8000bf05270 */
[----:B------:R-:W-:Y:S02]  /*2520*/  USEL UR6, URZ, 0x1, UP0 ;  /* 0x000000013f067887 */ /* 0x000fe40008000000 */
[----:B------:R-:W-:Y:S02]  /*2530*/  USEL UR12, UR12, URZ, UP0 ;  /* 0x0000003f0c0c7287 */ /* 0x000fe40008000000 */
[----:B------:R-:W-:-:S06]  /*2540*/  ULOP3.LUT UR6, UR11, UR6, URZ, 0x3c, !UPT ;  /* 0x000000060b067292 */ /* 0x000fcc000f8e3c3f */
[----:B------:R-:W-:Y:S01]  /*2550*/  IMAD.U32 R150, RZ, RZ, UR6 ;  /* 0x00000006ff967e24 */ /* 0x000fe2000f8e00ff */
[----:B------:R-:W-:-:S06]  /*2560*/  UMOV UR6, 0x1 ;  /* 0x0000000100067882 */ /* 0x000fcc0000000000 */
.L_x_19:
[----:B------:R-:W-:-:S06]  /*2570*/  UISETP.GE.AND UP0, UPT, UR10, 0x1, UPT ;  /* 0x000000010a00788c */ /* 0x000fcc000bf06270 */
[----:B------:R-:W-:-:S13]  /*2580*/  PLOP3.LUT P0, PT, PT, PT, UP0, 0x80, 0x0 ;  /* 0x000000000000781c */ /* 0x000fda0003f0f008 */
[----:B------:R-:W-:Y:S05]  /*2590*/  @!P0 BRA `(.L_x_25) ;  /* 0x0000000800408947 */ /* 0x000fea0003800000 */
[----:B01----:R-:W-:Y:S01]  /*25a0*/  IMAD.U32 R12, RZ, RZ, UR10 ;  /* 0x0000000aff0c7e24 */ /* 0x003fe2000f8e00ff */
[----:B------:R-:W-:Y:S01]  /*25b0*/  ULDC UR24, c[0x0][0x50c] ;  /* 0x0001430000187ab9 */ /* 0x000fe20000000800 */
[----:B------:R-:W-:-:S07]  /*25c0*/  IMAD.U32 R13, RZ, RZ, UR9 ;  /* 0x00000009ff0d7e24 */ /* 0x000fce000f8e00ff */
.L_x_33:
[----:B------:R-:W-:-:S06]  /*25d0*/  UISETP.NE.AND UP0, UPT, UR25, 0x3, UPT ;  /* 0x000000031900788c */ /* 0x000fcc000bf05270 */
[----:B------:R-:W-:-:S13]  /*25e0*/  PLOP3.LUT P1, PT, PT, PT, UP0, 0x80, 0x0 ;  /* 0x000000000000781c */ /* 0x000fda0003f2f008 */
[----:B------:R-:W-:Y:S05]  /*25f0*/  @!P1 BRA `(.L_x_26) ;  /* 0x0000000000049947 */ /* 0x000fea0003800000 */
[----:B------:R-:W-:Y:S01]  /*2600*/  BPT.TRAP 0x1 ;  /* 0x000000040000795c */ /* 0x000fe20000300000 */
.L_x_26:
[----:B------:R-:W-:Y:S01]  /*2610*/  ULEA UR15, UR12, UR8, 0x3 ;  /* 0x000000080c0f7291 */ /* 0x000fe2000f8e183f */
[----:B------:R-:W-:-:S08]  /*2620*/  SHF.L.U32 R146, R150, 0x1f, RZ ;  /* 0x0000001f96927819 */ /* 0x000fd000000006ff */
[----:B------:R0:W1:Y:S01]  /*2630*/  SYNCS.PHASECHK.TRANS64.TRYWAIT P0, [UR15], R146 ;  /* 0x00000092ff0075a7 */ /* 0x000062000800014f */
[----:B------:R-:W-:Y:S05]  /*2640*/  @!P1 BRA `(.L_x_27) ;  /* 0x0000000000049947 */ /* 0x000fea0003800000 */
[----:B------:R-:W-:Y:S01]  /*2650*/  BPT.TRAP 0x1 ;  /* 0x000000040000795c */ /* 0x000fe20000300000 */
.L_x_27:
[----:B-1----:R-:W-:Y:S05]  /*2660*/  @P0 BRA `(.L_x_28) ;  /* 0x0000000000080947 */ /* 0x002fea0003800000 */
[----:B------:R-:W1:Y:S02]  /*2670*/  SYNCS.PHASECHK.TRANS64.TRYWAIT P0, [UR15], R146 ;  /* 0x00000092ff0075a7 */ /* 0x000e64000800014f */
[----:B-1----:R-:W-:Y:S05]  /*2680*/  @!P0 BRA `(.L_x_29) ;  /* 0x0000006c00b08947 */ /* 0x002fea0003800000 */
.L_x_28:
[----:B------:R-:W-:Y:S01]  /*2690*/  UIADD3 UR15, UR8, 0x180, URZ ;  /* 0x00000180080f7890 */ /* 0x000fe2000fffe03f */
[----:B------:R-:W-:Y:S01]  /*26a0*/  WARPGROUP.ARRIVE ;  /* 0x00000000000079c5 */ /* 0x000fe20000000000 */
[----:B------:R-:W-:Y:S02]  /*26b0*/  UIADD3 UR16, UR8, 0x8180, URZ ;  /* 0x0000818008107890 */ /* 0x000fe4000fffe03f */
[----:B------:R-:W-:Y:S02]  /*26c0*/  UISETP.NE.AND UP0, UPT, UR5, URZ, UPT ;  /* 0x0000003f0500728c */ /* 0x000fe4000bf05270 */
[----:B------:R-:W-:Y:S02]  /*26d0*/  USHF.R.U32.HI UR15, URZ, 0x4, UR15 ;  /* 0x000000043f0f7899 */ /* 0x000fe4000801160f */
[----:B------:R-:W-:Y:S02]  /*26e0*/  USHF.R.U32.HI UR16, URZ, 0x4, UR16 ;  /* 0x000000043f107899 */ /* 0x000fe40008011610 */
[----:B------:R-:W-:-:S02]  /*26f0*/  USEL UR6, UR6, URZ, !UP0 ;  /* 0x0000003f06067287 */ /* 0x000fc4000c000000 */
[----:B------:R-:W-:Y:S02]  /*2700*/  ULOP3.LUT UR15, UR15, 0x3fff, URZ, 0xc0, !UPT ;  /* 0x00003fff0f0f7892 */ /* 0x000fe4000f8ec03f */
[----:B------:R-:W-:Y:S02]  /*2710*/  ULOP3.LUT UR16, UR16, 0x3fff, URZ, 0xc0, !UPT ;  /* 0x00003fff10107892 */ /* 0x000fe4000f8ec03f */
[----:B------:R-:W-:Y:S02]  /*2720*/  UISETP.NE.U32.AND UP0, UPT, UR6, URZ, UPT ;  /* 0x0000003f0600728c */ /* 0x000fe4000bf05070 */
[----:B------:R-:W-:Y:S02]  /*2730*/  ULOP3.LUT UR5, UR15, 0x10000, URZ, 0xfc, !UPT ;  /* 0x000100000f057892 */ /* 0x000fe4000f8efc3f */
[----:B------:R-:W-:Y:S02]  /*2740*/  ULOP3.LUT UR6, UR16, 0x10000, URZ, 0xfc, !UPT ;  /* 0x0001000010067892 */ /* 0x000fe4000f8efc3f */
[----:B------:R-:W-:-:S02]  /*2750*/  ULEA UR5, UR12, UR5, 0x9 ;  /* 0x000000050c057291 */ /* 0x000fc4000f8e483f */
[----:B------:R-:W-:Y:S01]  /*2760*/  ULEA UR6, UR12, UR6, 0xa ;  /* 0x000000060c067291 */ /* 0x000fe2000f8e503f */
[----:B------:R-:W-:Y:S01]  /*2770*/  UMOV UR17, 0x40000040 ;  /* 0x4000004000117882 */ /* 0x000fe20000000000 */
[----:B------:R-:W-:Y:S01]  /*2780*/  UMOV UR19, 0x40000040 ;  /* 0x4000004000137882 */ /* 0x000fe20000000000 */
[----:B------:R-:W-:Y:S02]  /*2790*/  UIADD3 UR4, UR4, 0x4, URZ ;  /* 0x0000000404047890 */ /* 0x000fe4000fffe03f */
[----:B------:R-:W-:Y:S02]  /*27a0*/  UMOV UR16, UR5 ;  /* 0x0000000500107c82 */ /* 0x000fe40008000000 */
[----:B------:R-:W-:Y:S02]  /*27b0*/  UMOV UR18, UR6 ;  /* 0x0000000600127c82 */ /* 0x000fe40008000000 */
[----:B------:R-:W-:Y:S01]  /*27c0*/  QGMMA.64x128x32.F32.E4M3.E4M3 R24, gdesc[UR16], R24, UP0 ;  /* 0x01e00000101879f3 */ /* 0x000fe2000bf00818 */
[----:B------:R-:W-:-:S02]  /*27d0*/  UIADD3 UR16, UR5, 0x2, URZ ;  /* 0x0000000205107890 */ /* 0x000fc4000fffe03f */
[----:B------:R-:W-:Y:S01]  /*27e0*/  UIADD3 UR18, UR6, 0x2, URZ ;  /* 0x0000000206127890 */ /* 0x000fe2000fffe03f */
[----:B------:R-:W-:Y:S01]  /*27f0*/  UMOV UR17, 0x40000040 ;  /* 0x4000004000117882 */ /* 0x000fe20000000000 */
[----:B------:R-:W-:Y:S01]  /*2800*/  UMOV UR19, 0x40000040 ;  /* 0x4000004000137882 */ /* 0x000fe20000000000 */
[----:B------:R-:W-:-:S06]  /*2810*/  UISETP.NE.AND UP0, UPT, UR4, UR24, UPT ;  /* 0x000000180400728c */ /* 0x000fcc000bf05270 */
[----:B------:R-:W-:Y:S01]  /*2820*/  QGMMA.64x128x32.F32.E4M3.E4M3 R24, gdesc[UR16], R24 ;  /* 0x01e00000101879f3 */ /* 0x000fe20008700818 */
[----:B------:R-:W-:Y:S02]  /*2830*/  UIADD3 UR16, UR5, 0x4, URZ ;  /* 0x0000000405107890 */ /* 0x000fe4000fffe03f */
[----:B------:R-:W-:Y:S01]  /*2840*/  UIADD3 UR18, UR6, 0x4, URZ ;  /* 0x0000000406127890 */ /* 0x000fe2000fffe03f */
[----:B------:R-:W-:Y:S01]  /*2850*/  UMOV UR17, 0x40000040 ;  /* 0x4000004000117882 */ /* 0x000fe20000000000 */
[----:B------:R-:W-:-:S07]  /*2860*/  UMOV UR19, 0x40000040 ;  /* 0x4000004000137882 */ /* 0x000fce0000000000 */
[----:B------:R-:W-:Y:S01]  /*2870*/  QGMMA.64x128x32.F32.E4M3.E4M3 R24, gdesc[UR16], R24 ;  /* 0x01e00000101879f3 */ /* 0x000fe20008700818 */
[----:B------:R-:W-:Y:S02]  /*2880*/  UIADD3 UR16, UR5, 0x6, URZ ;  /* 0x0000000605107890 */ /* 0x000fe4000fffe03f */
[----:B------:R-:W-:Y:S01]  /*2890*/  UIADD3 UR18, UR6, 0x6, URZ ;  /* 0x0000000606127890 */ /* 0x000fe2000fffe03f */
[----:B------:R-:W-:Y:S01]  /*28a0*/  UMOV UR17, 0x40000040 ;  /* 0x4000004000117882 */ /* 0x000fe20000000000 */
[----:B------:R-:W-:Y:S01]  /*28b0*/  UMOV UR19, 0x40000040 ;  /* 0x4000004000137882 */ /* 0x000fe20000000000 */
[----:B------:R-:W-:-:S06]  /*28c0*/  USEL UR5, URZ, 0x1, UP0 ;  /* 0x000000013f057887 */ /* 0x000fcc0008000000 */
[----:B------:R-:W-:Y:S01]  /*28d0*/  ISETP.NE.AND P0, PT, RZ, UR5, PT ;  /* 0x00000005ff007c0c */ /* 0x000fe2000bf05270 */
[----:B------:R-:W-:Y:S03]  /*28e0*/  QGMMA.64x128x32.F32.E4M3.E4M3 R24, gdesc[UR16], R24, gsb0 ;  /* 0x01e00000101879f3 */ /* 0x000fe60008000818 */
[----:B------:R-:W-:-:S09]  /*28f0*/  WARPGROUP.DEPBAR.LE gsb0, 0x1 ;  /* 0x00008000000079c5 */ /* 0x000fd20000010100 */
[----:B------:R-:W-:Y:S05]  /*2900*/  @!P0 BRA `(.L_x_30) ;  /* 0x0000000400088947 */ /* 0x000fea0003800000 */
[----:B------:R-:W-:Y:S02]  /*2910*/  WARPGROUP.DEPBAR.LE gsb0, 0x0 ;  /* 0x00008000000079c5 */ /* 0x000fe40000010000 */
[----:B------:R-:W-:-:S01]  /*2920*/  FADD R145, R24, R145 ;  /* 0x0000009118917221 */ /* 0x000fc20000000000 */
[----:B------:R-:W-:Y:S01]  /*2930*/  FADD R144, R25, R144 ;  /* 0x0000009019907221 */ /* 0x000fe20000000000 */
        /* <DEDUP_REMOVED lines=62> */
[----:B------:R-:W-:-:S06]  /*2d20*/  UMOV UR4, URZ ;  /* 0x0000003f00047c82 */ /* 0x000fcc0008000000 */
.L_x_30:
[----:B------:R-:W-:Y:S05]  /*2d30*/  @!P1 BRA `(.L_x_31) ;  /* 0x0000000000049947 */ /* 0x000fea0003800000 */
[----:B------:R-:W-:Y:S01]  /*2d40*/  BPT.TRAP 0x1 ;  /* 0x000000040000795c */ /* 0x000fe20000300000 */
.L_x_31:
[----:B------:R-:W-:Y:S01]  /*2d50*/  ISETP.NE.AND P0, PT, R7, RZ, PT ;  /* 0x000000ff0700720c */ /* 0x000fe20003f05270 */
[----:B------:R-:W-:-:S12]  /*2d60*/  UISETP.GT.U32.AND UP0, UPT, UR7, 0x1, UPT ;  /* 0x000000010700788c */ /* 0x000fd8000bf04070 */
[----:B01----:R-:W-:-:S05]  /*2d70*/  @P0 LEA R146, R13, UR8, 0x3 ;  /* 0x000000080d920c11 */ /* 0x003fca000f8e18ff */
[----:B------:R-:W-:-:S05]  /*2d80*/  @P0 VIADD R147, R146, 0x20 ;  /* 0x0000002092930836 */ /* 0x000fca0000000000 */
[----:B------:R-:W-:-:S04]  /*2d90*/  @P0 PRMT R147, R6, 0x654, R147 ;  /* 0x0000065406930816 */ /* 0x000fc80000000093 */
[----:B------:R0:W-:Y:S01]  /*2da0*/  @P0 SYNCS.ARRIVE.TRANS64.RED.A1T0 RZ, [R147+URZ], RZ ;  /* 0x000000ff93ff09a7 */ /* 0x0001e2000810043f */
[----:B------:R-:W-:-:S13]  /*2db0*/  PLOP3.LUT P0, PT, PT, PT, UP0, 0x80, 0x0 ;  /* 0x000000000000781c */ /* 0x000fda0003f0f008 */
[----:B0-----:R-:W-:Y:S05]  /*2dc0*/  @P0 BRA `(.L_x_32) ;  /* 0x0000000000040947 */ /* 0x001fea0003800000 */
[----:B------:R-:W-:Y:S01]  /*2dd0*/  BPT.TRAP 0x1 ;  /* 0x000000040000795c */ /* 0x000fe20000300000 */
.L_x_32:
[----:B------:R-:W-:Y:S01]  /*2de0*/  UIADD3 UR12, UR12, 0x1, URZ ;  /* 0x000000010c0c7890 */ /* 0x000fe2000fffe03f */
[C---:B------:R-:W-:Y:S01]  /*2df0*/  ISETP.GT.AND P1, PT, R12.reuse, 0x1, PT ;  /* 0x000000010c00780c */ /* 0x040fe20003f24270 */
[----:B------:R-:W-:Y:S02]  /*2e00*/  VIADD R13, R13, 0x1 ;  /* 0x000000010d0d7836 */ /* 0x000fe40000000000 */
[----:B------:R-:W-:Y:S01]  /*2e10*/  UISETP.NE.AND UP0, UPT, UR12, 0x4, UPT ;  /* 0x000000040c00788c */ /* 0x000fe2000bf05270 */
[----:B------:R-:W-:Y:S02]  /*2e20*/  VIADD R12, R12, 0xffffffff ;  /* 0xffffffff0c0c7836 */ /* 0x000fe40000000000 */
[C---:B------:R-:W-:Y:S01]  /*2e30*/  ISETP.NE.AND P0, PT, R13.reuse, 0x4, PT ;  /* 0x000000040d00780c */ /* 0x040fe20003f05270 */
[----:B------:R-:W-:Y:S02]  /*2e40*/  USEL UR6, URZ, 0x1, UP0 ;  /* 0x000000013f067887 */ /* 0x000fe40008000000 */
[----:B------:R-:W-:Y:S01]  /*2e50*/  USEL UR12, UR12, URZ, UP0 ;  /* 0x0000003f0c0c7287 */ /* 0x000fe20008000000 */
[----:B------:R-:W-:-:S03]  /*2e60*/  SEL R13, R13, RZ, P0 ;  /* 0x000000ff0d0d7207 */ /* 0x000fc60000000000 */
[----:B------:R-:W-:Y:S01]  /*2e70*/  LOP3.LUT R150, R150, UR6, RZ, 0x3c, !PT ;  /* 0x0000000696967c12 */ /* 0x000fe2000f8e3cff */
[----:B------:R-:W-:Y:S01]  /*2e80*/  UMOV UR6, 0x1 ;  /* 0x0000000100067882 */ /* 0x000fe20000000000 */
[----:B------:R-:W-:Y:S06]  /*2e90*/  @P1 BRA `(.L_x_33) ;  /* 0xfffffff400cc1947 */ /* 0x000fec000383ffff */
.L_x_25:
[----:B------:R-:W-:Y:S01]  /*2ea0*/  UISETP.NE.AND UP0, UPT, UR4, URZ, UPT ;  /* 0x0000003f0400728c */ /* 0x000fe2000bf05270 */
[----:B01----:R-:W0:Y:S03]  /*2eb0*/  LDC R12, c[0x0][0x28c] ;  /* 0x0000a300ff0c7b82 */ /* 0x003e260000000800 */
[----:B------:R-:W-:-:S06]  /*2ec0*/  USEL UR4, URZ, 0x1, !UP0 ;  /* 0x000000013f047887 */ /* 0x000fcc000c000000 */
[----:B------:R-:W-:-:S13]  /*2ed0*/  ISETP.NE.AND P0, PT, RZ, UR4, PT ;  /* 0x00000004ff007c0c */ /* 0x000fda000bf05270 */
[----:B------:R-:W-:Y:S05]  /*2ee0*/  @!P0 BRA `(.L_x_34) ;  /* 0x0000000400048947 */ /* 0x000fea0003800000 */
[----:B------:R-:W-:Y:S02]  /*2ef0*/  WARPGROUP.DEPBAR.LE gsb0, 0x0 ;  /* 0x00008000000079c5 */ /* 0x000fe40000010000 */
[----:B------:R-:W-:Y:S01]  /*2f00*/  FADD R145, R24, R145 ;  /* 0x0000009118917221 */ /* 0x000fe20000000000 */
        /* <DEDUP_REMOVED lines=62> */
[----:B------:R-:W-:-:S07]  /*32f0*/  FADD R20, R20, R87 ;  /* 0x0000005714147221 */ /* 0x000fce0000000000 */
.L_x_34:
[----:B0-----:R-:W-:Y:S01]  /*3300*/  ISETP.GE.AND P0, PT, R12, 0x1, PT ;  /* 0x000000010c00780c */ /* 0x001fe20003f06270 */
[----:B------:R0:W-:Y:S01]  /*3310*/  SYNCS.ARRIVE.TRANS64.A1T0 RZ, [R149+UR27], RZ ;  /* 0x000000ff95ff79a7 */ /* 0x0001e2000810001b */
[----:B------:R-:W-:-:S11]  /*3320*/  WARPGROUP.DEPBAR.LE gsb0, 0x0 ;  /* 0x00008000000079c5 */ /* 0x000fd60000010000 */
[----:B------:R-:W-:Y:S05]  /*3330*/  @!P0 BRA `(.L_x_35) ;  /* 0x0000000000488947 */ /* 0x000fea0003800000 */
[----:B------:R-:W-:-:S06]  /*3340*/  UISETP.NE.AND UP0, UPT, UR25, 0x3, UPT ;  /* 0x000000031900788c */ /* 0x000fcc000bf05270 */
[----:B------:R-:W-:-:S13]  /*3350*/  PLOP3.LUT P0, PT, PT, PT, UP0, 0x80, 0x0 ;  /* 0x000000000000781c */ /* 0x000fda0003f0f008 */
[----:B------:R-:W-:Y:S05]  /*3360*/  @!P0 BRA `(.L_x_36) ;  /* 0x0000000000048947 */ /* 0x000fea0003800000 */
[----:B------:R-:W-:Y:S01]  /*3370*/  BPT.TRAP 0x1 ;  /* 0x000000040000795c */ /* 0x000fe20000300000 */
.L_x_36:
[----:B------:R-:W-:Y:S01]  /*3380*/  ISETP.NE.AND P0, PT, R7, RZ, PT ;  /* 0x000000ff0700720c */ /* 0x000fe20003f05270 */
[----:B------:R-:W-:-:S12]  /*3390*/  IMAD.U32 R13, RZ, RZ, UR8 ;  /* 0x00000008ff0d7e24 */ /* 0x000fd8000f8e00ff */
[----:B------:R-:W-:-:S05]  /*33a0*/  VOTEU.ANY UP0, P0 ;  /* 0x00000000003f7886 */ /* 0x000fca0000000100 */
[----:B------:R-:W-:Y:S02]  /*33b0*/  @UP0 UIADD3 UR4, UR10, UR9, URZ ;  /* 0x000000090a040290 */ /* 0x000fe4000fffe03f */
[----:B------:R-:W-:-:S04]  /*33c0*/  UISETP.GT.U32.AND UP0, UPT, UR7, 0x1, UPT ;  /* 0x000000010700788c */ /* 0x000fc8000bf04070 */
[----:B------:R-:W-:-:S04]  /*33d0*/  IMAD.U32 R12, RZ, RZ, UR4 ;  /* 0x00000004ff0c7e24 */ /* 0x000fc8000f8e00ff */
[----:B------:R-:W-:-:S05]  /*33e0*/  @P0 IMAD.SHL.U32 R12, R12, 0x8, RZ ;  /* 0x000000080c0c0824 */ /* 0x000fca00078e00ff */
[----:B------:R-:W-:-:S04]  /*33f0*/  @P0 LOP3.LUT R12, R12, 0x18, RZ, 0xc0, !PT ;  /* 0x000000180c0c0812 */ /* 0x000fc800078ec0ff */
[----:B------:R-:W-:-:S04]  /*3400*/  @P0 IADD3 R13, R13, 0x20, R12 ;  /* 0x000000200d0d0810 */ /* 0x000fc80007ffe00c */
[----:B------:R-:W-:-:S04]  /*3410*/  @P0 PRMT R13, R6, 0x654, R13 ;  /* 0x00000654060d0816 */ /* 0x000fc8000000000d */
[----:B------:R1:W-:Y:S01]  /*3420*/  @P0 SYNCS.ARRIVE.TRANS64.RED.A1T0 RZ, [R13+URZ], RZ ;  /* 0x000000ff0dff09a7 */ /* 0x0003e2000810043f */
[----:B------:R-:W-:-:S13]  /*3430*/  PLOP3.LUT P0, PT, PT, PT, UP0, 0x80, 0x0 ;  /* 0x000000000000781c */ /* 0x000fda0003f0f008 */
[----:B-1----:R-:W-:Y:S05]  /*3440*/  @P0 BRA `(.L_x_35) ;  /* 0x0000000000040947 */ /* 0x002fea0003800000 */
[----:B------:R-:W-:Y:S01]  /*3450*/  BPT.TRAP 0x1 ;  /* 0x000000040000795c */ /* 0x000fe20000300000 */
.L_x_35:
[----:B------:R-:W-:Y:S01]  /*3460*/  SHF.L.U32 R12, R148, 0x1f, RZ ;  /* 0x0000001f940c7819 */ /* 0x000fe200000006ff */
[----:B------:R-:W1:Y:S01]  /*3470*/  LDC R31, c[0x0][0x288] ;  /* 0x0000a200ff1f7b82 */ /* 0x000e620000000800 */
[----:B------:R-:W-:Y:S02]  /*3480*/  IMAD.SHL.U32 R28, R5, 0x40, RZ ;  /* 0x00000040051c7824 */ /* 0x000fe400078e00ff */
[----:B------:R-:W4:Y:S02]  /*3490*/  SYNCS.PHASECHK.TRANS64.TRYWAIT P0, [R15+URZ+0x8], R12 ;  /* 0x0000080c0f0075a7 */ /* 0x000f24000800017f */
[----:B----4-:R-:W-:Y:S05]  /*34a0*/  @!P0 BRA `(.L_x_37) ;  /* 0x0000006000408947 */ /* 0x010fea0003800000 */
.L_x_195:
[----:B------:R-:W-:Y:S01]  /*34b0*/  ULDC UR4, c[0x0][0x284] ;  /* 0x0000a10000047ab9 */ /* 0x000fe20000000800 */
[----:B------:R-:W-:Y:S01]  /*34c0*/  IMAD.SHL.U32 R30, R4, 0x80, RZ ;  /* 0x00000080041e7824 */ /* 0x000fe200078e00ff */
[----:B------:R-:W-:-:S04]  /*34d0*/  ISETP.GE.AND P0, PT, R28, UR4, PT ;  /* 0x000000041c007c0c */ /* 0x000fc8000bf06270 */
[----:B-1----:R-:W-:-:S13]  /*34e0*/  ISETP.GE.OR P0, PT, R30, R31, P0 ;  /* 0x0000001f1e00720c */ /* 0x002fda0000706670 */
[----:B------:R-:W-:Y:S05]  /*34f0*/  @P0 BRA `(.L_x_38) ;  /* 0x0000004400e00947 */ /* 0x000fea0003800000 */
[----:B------:R-:W1:Y:S01]  /*3500*/  LDC.64 R32, c[0x0][0x5c8] ;  /* 0x00017200ff207b82 */ /* 0x000e620000000a00 */
[----:B------:R-:W-:Y:S01]  /*3510*/  IMAD.SHL.U32 R24, R14, 0x2, RZ ;  /* 0x000000020e187824 */ /* 0x000fe200078e00ff */
[----:B------:R-:W-:Y:S01]  /*3520*/  SHF.R.S32.HI R35, RZ, 0x1f, R0 ;  /* 0x0000001fff237819 */ /* 0x000fe20000011400 */
[----:B------:R-:W-:Y:S01]  /*3530*/  ULDC.64 UR4, c[0x0][0x5d0] ;  /* 0x0001740000047ab9 */ /* 0x000fe20000000a00 */
[----:B------:R-:W-:Y:S01]  /*3540*/  SHF.R.S32.HI R34, RZ, 0x1f, R30 ;  /* 0x0000001fff227819 */ /* 0x000fe2000001141e */
[----:B------:R-:W-:Y:S01]  /*3550*/  BSSY B0, `(.L_x_38) ;  /* 0x0000472000007945 */ /* 0x000fe20003800000 */
[--C-:B------:R-:W-:Y:S01]  /*3560*/  SHF.R.S32.HI R25, RZ, 0x1f, R24.reuse ;  /* 0x0000001fff197819 */ /* 0x100fe20000011418 */
[----:B------:R-:W-:Y:S02]  /*3570*/  IMAD R27, R35, UR4, RZ ;  /* 0x00000004231b7c24 */ /* 0x000fe4000f8e02ff */
[----:B----4-:R-:W-:-:S04]  /*3580*/  IMAD.WIDE.U32 R12, R0, UR4, R24 ;  /* 0x00000004000c7c25 */ /* 0x010fc8000f8e0018 */
[----:B------:R-:W-:Y:S01]  /*3590*/  IMAD R29, R0, UR5, R27 ;  /* 0x00000005001d7c24 */ /* 0x000fe2000f8e021b */
[----:B------:R-:W-:Y:S01]  /*35a0*/  IADD3 R12, P0, R30, R12, RZ ;  /* 0x0000000c1e0c7210 */ /* 0x000fe20007f1e0ff */
[----:B------:R-:W-:Y:S01]  /*35b0*/  IMAD.WIDE R26, R5, 0x40, R8 ;  /* 0x00000040051a7825 */ /* 0x000fe200078e0208 */
[----:B------:R-:W-:Y:S02]  /*35c0*/  ULDC.64 UR4, c[0x0][0x5c0] ;  /* 0x0001700000047ab9 */ /* 0x000fe40000000a00 */
[----:B------:R-:W-:Y:S01]  /*35d0*/  IADD3.X R13, R34, R13, R29, P0, !PT ;  /* 0x0000000d220d7210 */ /* 0x000fe200007fe41d */
[----:B------:R-:W-:Y:S02]  /*35e0*/  IMAD R29, R14, -0x2, R31 ;  /* 0xfffffffe0e1d7824 */ /* 0x000fe400078e021f */
[-C--:B-1----:R-:W-:Y:S02]  /*35f0*/  IMAD R4, R27, R32.reuse, RZ ;  /* 0x000000201b047224 */ /* 0x082fe400078e02ff */
[----:B------:R-:W-:-:S04]  /*3600*/  IMAD.WIDE.U32 R12, R26, R32, R12 ;  /* 0x000000201a0c7225 */ /* 0x000fc800078e000c */
[----:B------:R-:W-:Y:S01]  /*3610*/  IMAD R5, R26, R33, R4 ;  /* 0x000000211a057224 */ /* 0x000fe200078e0204 */
[----:B------:R-:W-:Y:S02]  /*3620*/  LEA R4, P0, R32, R12, 0x3 ;  /* 0x0000000c20047211 */ /* 0x000fe400078018ff */
[----:B------:R-:W-:Y:S01]  /*3630*/  IADD3 R12, P1, R12, UR4, RZ ;  /* 0x000000040c0c7c10 */ /* 0x000fe2000ff3e0ff */
[----:B------:R-:W-:Y:S01]  /*3640*/  IMAD.IADD R13, R13, 0x1, R5 ;  /* 0x000000010d0d7824 */ /* 0x000fe200078e0205 */
[----:B------:R-:W-:-:S04]  /*3650*/  IADD3 R4, P2, R4, UR4, RZ ;  /* 0x0000000404047c10 */ /* 0x000fc8000ff5e0ff */
[----:B------:R-:W-:Y:S01]  /*3660*/  LEA.HI.X R5, R32, R13, R33, 0x3, P0 ;  /* 0x0000000d20057211 */ /* 0x000fe200000f1c21 */
[----:B------:R-:W-:Y:S01]  /*3670*/  IMAD.IADD R32, R17, 0x1, -R28 ;  /* 0x0000000111207824 */ /* 0x000fe200078e0a1c */
[----:B---3-5:R-:W-:Y:S01]  /*3680*/  FSETP.NEU.AND P0, PT, R11, RZ, PT ;  /* 0x000000ff0b00720b */ /* 0x028fe20003f0d000 */
[----:B------:R-:W-:Y:S01]  /*3690*/  IMAD.IADD R28, R29, 0x1, -R30 ;  /* 0x000000011d1c7824 */ /* 0x000fe200078e0a1e */
[----:B------:R-:W-:Y:S02]  /*36a0*/  IADD3.X R13, R13, UR5, RZ, P1, !PT ;  /* 0x000000050d0d7c10 */ /* 0x000fe40008ffe4ff */
[----:B------:R-:W-:-:S09]  /*36b0*/  IADD3.X R5, R5, UR5, RZ, P2, !PT ;  /* 0x0000000505057c10 */ /* 0x000fd200097fe4ff */
[----:B------:R-:W-:Y:S05]  /*36c0*/  @!P0 BRA `(.L_x_39) ;  /* 0x0000003400608947 */ /* 0x000fea0003800000 */
[----:B------:R-:W-:Y:S01]  /*36d0*/  ULDC.64 UR4, c[0x0][0x5b8] ;  /* 0x00016e0000047ab9 */ /* 0x000fe20000000a00 */
[----:B------:R-:W-:Y:S01]  /*36e0*/  ULDC.64 UR16, c[0x0][0x5a8] ;  /* 0x00016a0000107ab9 */ /* 0x000fe20000000a00 */
[----:B------:R-:W-:Y:S01]  /*36f0*/  IMAD.WIDE.U32 R24, R0, UR4, R24 ;  /* 0x0000000400187c25 */ /* 0x000fe2000f8e0018 */
[----:B------:R-:W-:Y:S03]  /*3700*/  BSSY B1, `(.L_x_40) ;  /* 0x0000010000017945 */ /* 0x000fe60003800000 */
[----:B------:R-:W-:Y:S01]  /*3710*/  IMAD R29, R35, UR4, RZ ;  /* 0x00000004231d7c24 */ /* 0x000fe2000f8e02ff */
[----:B------:R-:W-:-:S03]  /*3720*/  IADD3 R30, P0, R30, R24, RZ ;  /* 0x000000181e1e7210 */ /* 0x000fc60007f1e0ff */
[----:B------:R-:W-:Y:S01]  /*3730*/  IMAD R29, R0, UR5, R29 ;  /* 0x00000005001d7c24 */ /* 0x000fe2000f8e021d */
[----:B------:R-:W-:Y:S01]  /*3740*/  ULDC.64 UR4, c[0x0][0x5b0] ;  /* 0x00016c0000047ab9 */ /* 0x000fe20000000a00 */
[----:B------:R-:W-:-:S03]  /*3750*/  PRMT R0, RZ, 0x7610, R0 ;  /* 0x00007610ff007816 */ /* 0x000fc60000000000 */
[----:B------:R-:W-:Y:S01]  /*3760*/  IADD3.X R31, R34, R25, R29, P0, !PT ;  /* 0x00000019221f7210 */ /* 0x000fe200007fe41d */
[----:B------:R-:W-:Y:S01]  /*3770*/  IMAD R29, R27, UR4, RZ ;  /* 0x000000041b1d7c24 */ /* 0x000fe2000f8e02ff */
[----:B------:R-:W-:Y:S01]  /*3780*/  ISETP.GE.AND P0, PT, R32, 0x1, PT ;  /* 0x000000012000780c */ /* 0x000fe20003f06270 */
[----:B------:R-:W-:-:S03]  /*3790*/  IMAD.WIDE.U32 R24, R26, UR4, R30 ;  /* 0x000000041a187c25 */ /* 0x000fc6000f8e001e */
[----:B------:R-:W-:Y:S01]  /*37a0*/  ISETP.LT.OR P2, PT, R28, 0x1, !P0 ;  /* 0x000000011c00780c */ /* 0x000fe20004741670 */
[----:B------:R-:W-:Y:S01]  /*37b0*/  IMAD R29, R26, UR5, R29 ;  /* 0x000000051a1d7c24 */ /* 0x000fe2000f8e021d */
[----:B------:R-:W-:-:S04]  /*37c0*/  IADD3 R24, P1, R24, UR16, RZ ;  /* 0x0000001018187c10 */ /* 0x000fc8000ff3e0ff */
[----:B------:R-:W-:-:S07]  /*37d0*/  IADD3.X R25, R25, UR17, R29, P1, !PT ;  /* 0x0000001119197c10 */ /* 0x000fce0008ffe41d */
[----:B------:R-:W-:Y:S05]  /*37e0*/  @P2 BRA `(.L_x_41) ;  /* 0x0000000000042947 */ /* 0x000fea0003800000 */
[----:B------:R1:W5:Y:S02]  /*37f0*/  LDG.E.U8 R0, desc[UR20][R24.64] ;  /* 0x0000001418007981 */ /* 0x000364000c1e1100 */
.L_x_41:
[----:B------:R-:W-:Y:S05]  /*3800*/  BSYNC B1 ;  /* 0x0000000000017941 */ /* 0x000fea0003800000 */
.L_x_40:
[----:B-----5:R-:W-:Y:S01]  /*3810*/  LOP3.LUT R0, R0, 0xff, RZ, 0xc0, !PT ;  /* 0x000000ff00007812 */ /* 0x020fe200078ec0ff */
[----:B------:R-:W-:Y:S01]  /*3820*/  BSSY B1, `(.L_x_42) ;  /* 0x000000b000017945 */ /* 0x000fe20003800000 */
[----:B------:R-:W-:Y:S02]  /*3830*/  ISETP.LT.OR P3, PT, R28, 0x2, !P0 ;  /* 0x000000021c00780c */ /* 0x000fe40004761670 */
[----:B------:R-:W-:-:S05]  /*3840*/  F2FP.F16.E4M3.UNPACK_B R0, R0 ;  /* 0x00000000ff00723e */ /* 0x000fca00020006ff */
[----:B------:R-:W-:-:S05]  /*3850*/  HADD2.F32 R0, -RZ, R0.H0_H0 ;  /* 0x20000000ff007230 */ /* 0x000fca0000004100 */
[----:B------:R-:W-:-:S04]  /*3860*/  FMUL R0, R0, R11 ;  /* 0x0000000b00007220 */ /* 0x000fc80000400000 */
[----:B--2---:R-:W-:-:S05]  /*3870*/  FFMA R0, R145, R10, R0 ;  /* 0x0000000a91007223 */ /* 0x004fca0000000000 */
[----:B------:R-:W-:Y:S02]  /*3880*/  F2FP.SATFINITE.E4M3.F32.PACK_AB_MERGE_C R29, RZ, R0, RZ ;  /* 0x00000000ff1d723e */ /* 0x000fe400048070ff */
[----:B------:R-:W-:-:S03]  /*3890*/  PRMT R0, RZ, 0x7610, R0 ;  /* 0x00007610ff007816 */ /* 0x000fc60000000000 */
[----:B------:R2:W-:Y:S01]  /*38a0*/  @!P2 STG.E.U8 desc[UR20][R12.64], R29 ;  /* 0x0000001d0c00a986 */ /* 0x0005e2000c101114 */
[----:B------:R-:W-:Y:S05]  /*38b0*/  @P3 BRA `(.L_x_43) ;  /* 0x0000000000043947 */ /* 0x000fea0003800000 */
[----:B------:R3:W5:Y:S02]  /*38c0*/  LDG.E.U8 R0, desc[UR20][R24.64+0x1] ;  /* 0x0000011418007981 */ /* 0x000764000c1e1100 */
.L_x_43:
[----:B------:R-:W-:Y:S05]  /*38d0*/  BSYNC B1 ;  /* 0x0000000000017941 */ /* 0x000fea0003800000 */
.L_x_42:
[----:B-----5:R-:W-:Y:S01]  /*38e0*/  LOP3.LUT R0, R0, 0xff, RZ, 0xc0, !PT ;  /* 0x000000ff00007812 */ /* 0x020fe200078ec0ff */
[----:B------:R-:W-:Y:S01]  /*38f0*/  BSSY B1, `(.L_x_44) ;  /* 0x0000013000017945 */ /* 0x000fe20003800000 */
[----:B--2---:R-:W-:Y:S02]  /*3900*/  IADD3 R29, P1, R26, 0x8, RZ ;  /* 0x000000081a1d7810 */ /* 0x004fe40007f3e0ff */
[----:B------:R-:W-:-:S03]  /*3910*/  F2FP.F16.E4M3.UNPACK_B R0, R0 ;  /* 0x00000000ff00723e */ /* 0x000fc600020006ff */
[----:B------:R-:W-:Y:S01]  /*3920*/  IMAD.X R26, RZ, RZ, R27, P1 ;  /* 0x000000ffff1a7224 */ /* 0x000fe200008e061b */
[----:B------:R-:W-:Y:S01]  /*3930*/  ISETP.GE.AND P1, PT, R32, 0x9, PT ;  /* 0x000000092000780c */ /* 0x000fe20003f26270 */
[----:B------:R-:W-:Y:S02]  /*3940*/  HADD2.F32 R0, -RZ, R0.H0_H0 ;  /* 0x20000000ff007230 */ /* 0x000fe40000004100 */
[----:B------:R-:W-:Y:S01]  /*3950*/  IMAD R26, R26, UR4, RZ ;  /* 0x000000041a1a7c24 */ /* 0x000fe2000f8e02ff */
[----:B------:R-:W-:Y:S01]  /*3960*/  ISETP.LT.OR P4, PT, R28, 0x1, !P1 ;  /* 0x000000011c00780c */ /* 0x000fe20004f81670 */
[----:B------:R-:W-:-:S04]  /*3970*/  IMAD.WIDE.U32 R30, R29, UR4, R30 ;  /* 0x000000041d1e7c25 */ /* 0x000fc8000f8e001e */
[----:B------:R-:W-:Y:S01]  /*3980*/  FMUL R27, R0, R11 ;  /* 0x0000000b001b7220 */ /* 0x000fe20000400000 */
[----:B------:R-:W-:Y:S01]  /*3990*/  PRMT R0, RZ, 0x7610, R0 ;  /* 0x00007610ff007816 */ /* 0x000fe20000000000 */
[----:B------:R-:W-:Y:S02]  /*39a0*/  IMAD R29, R29, UR5, R26 ;  /* 0x000000051d1d7c24 */ /* 0x000fe4000f8e021a */
[----:B------:R-:W-:Y:S01]  /*39b0*/  FFMA R27, R144, R10, R27 ;  /* 0x0000000a901b7223 */ /* 0x000fe2000000001b */
[----:B------:R-:W-:-:S04]  /*39c0*/  IADD3 R26, P2, R30, UR16, RZ ;  /* 0x000000101e1a7c10 */ /* 0x000fc8000ff5e0ff */
[----:B------:R-:W-:Y:S02]  /*39d0*/  F2FP.SATFINITE.E4M3.F32.PACK_AB_MERGE_C R33, RZ, R27, RZ ;  /* 0x0000001bff21723e */ /* 0x000fe400048070ff */
[----:B------:R-:W-:-:S03]  /*39e0*/  IADD3.X R27, R31, UR17, R29, P2, !PT ;  /* 0x000000111f1b7c10 */ /* 0x000fc600097fe41d */
[----:B------:R2:W-:Y:S01]  /*39f0*/  @!P3 STG.E.U8 desc[UR20][R12.64+0x1], R33 ;  /* 0x000001210c00b986 */ /* 0x0005e2000c101114 */
[----:B------:R-:W-:Y:S05]  /*3a00*/  @P4 BRA `(.L_x_45) ;  /* 0x0000000000044947 */ /* 0x000fea0003800000 */
[----:B------:R4:W5:Y:S02]  /*3a10*/  LDG.E.U8 R0, desc[UR20][R26.64] ;  /* 0x000000141a007981 */ /* 0x000964000c1e1100 */
.L_x_45:
[----:B------:R-:W-:Y:S05]  /*3a20*/  BSYNC B1 ;  /* 0x0000000000017941 */ /* 0x000fea0003800000 */
.L_x_44:
[----:B-----5:R-:W-:Y:S01]  /*3a30*/  LOP3.LUT R0, R0, 0xff, RZ, 0xc0, !PT ;  /* 0x000000ff00007812 */ /* 0x020fe200078ec0ff */
[----:B------:R-:W-:Y:S01]  /*3a40*/  BSSY B1, `(.L_x_46) ;  /* 0x000000b000017945 */ /* 0x000fe20003800000 */
[----:B------:R-:W-:Y:S02]  /*3a50*/  ISETP.LT.OR P2, PT, R28, 0x2, !P1 ;  /* 0x000000021c00780c */ /* 0x000fe40004f41670 */
[----:B------:R-:W-:-:S05]  /*3a60*/  F2FP.F16.E4M3.UNPACK_B R0, R0 ;  /* 0x00000000ff00723e */ /* 0x000fca00020006ff */
[----:B------:R-:W-:-:S05]  /*3a70*/  HADD2.F32 R0, -RZ, R0.H0_H0 ;  /* 0x20000000ff007230 */ /* 0x000fca0000004100 */
[----:B------:R-:W-:-:S04]  /*3a80*/  FMUL R0, R0, R11 ;  /* 0x0000000b00007220 */ /* 0x000fc80000400000 */
[----:B------:R-:W-:-:S05]  /*3a90*/  FFMA R0, R143, R10, R0 ;  /* 0x0000000a8f007223 */ /* 0x000fca0000000000 */
[----:B------:R-:W-:Y:S02]  /*3aa0*/  F2FP.SATFINITE.E4M3.F32.PACK_AB_MERGE_C R29, RZ, R0, RZ ;  /* 0x00000000ff1d723e */ /* 0x000fe400048070ff */
[----:B------:R-:W-:-:S03]  /*3ab0*/  PRMT R0, RZ, 0x7610, R0 ;  /* 0x00007610ff007816 */ /* 0x000fc60000000000 */
[----:B------:R0:W-:Y:S01]  /*3ac0*/  @!P4 STG.E.U8 desc[UR20][R4.64], R29 ;  /* 0x0000001d0400c986 */ /* 0x0001e2000c101114 */
[----:B------:R-:W-:Y:S05]  /*3ad0*/  @P2 BRA `(.L_x_47) ;  /* 0x0000000000042947 */ /* 0x000fea0003800000 */
[----:B------:R0:W5:Y:S02]  /*3ae0*/  LDG.E.U8 R0, desc[UR20][R26.64+0x1] ;  /* 0x000001141a007981 */ /* 0x000164000c1e1100 */
.L_x_47:
[----:B------:R-:W-:Y:S05]  /*3af0*/  BSYNC B1 ;  /* 0x0000000000017941 */ /* 0x000fea0003800000 */
.L_x_46:
[----:B-----5:R-:W-:Y:S01]  /*3b00*/  LOP3.LUT R0, R0, 0xff, RZ, 0xc0, !PT ;  /* 0x000000ff00007812 */ /* 0x020fe200078ec0ff */
[----:B------:R-:W-:Y:S01]  /*3b10*/  BSSY B1, `(.L_x_48) ;  /* 0x000000b000017945 */ /* 0x000fe20003800000 */
[----:B------:R-:W-:Y:S02]  /*3b20*/  ISETP.LT.OR P3, PT, R28, 0x9, !P0 ;  /* 0x000000091c00780c */ /* 0x000fe40004761670 */
[----:B------:R-:W-:-:S05]  /*3b30*/  F2FP.F16.E4M3.UNPACK_B R0, R0 ;  /* 0x00000000ff00723e */ /* 0x000fca00020006ff */
[----:B------:R-:W-:-:S05]  /*3b40*/  HADD2.F32 R0, -RZ, R0.H0_H0 ;  /* 0x20000000ff007230 */ /* 0x000fca0000004100 */
[----:B0-----:R-:W-:Y:S01]  /*3b50*/  FMUL R29, R0, R11 ;  /* 0x0000000b001d7220 */ /* 0x001fe20000400000 */
[----:B------:R-:W-:-:S03]  /*3b60*/  PRMT R0, RZ, 0x7610, R0 ;  /* 0x00007610ff007816 */ /* 0x000fc60000000000 */
[----:B------:R-:W-:-:S05]  /*3b70*/  FFMA R29, R142, R10, R29 ;  /* 0x0000000a8e1d7223 */ /* 0x000fca000000001d */
[----:B------:R-:W-:-:S05]  /*3b80*/  F2FP.SATFINITE.E4M3.F32.PACK_AB_MERGE_C R29, RZ, R29, RZ ;  /* 0x0000001dff1d723e */ /* 0x000fca00048070ff */
[----:B------:R0:W-:Y:S01]  /*3b90*/  @!P2 STG.E.U8 desc[UR20][R4.64+0x1], R29 ;  /* 0x0000011d0400a986 */ /* 0x0001e2000c101114 */
[----:B------:R-:W-:Y:S05]  /*3ba0*/  @P3 BRA `(.L_x_49) ;  /* 0x0000000000043947 */ /* 0x000fea0003800000 */
[----:B------:R0:W5:Y:S02]  /*3bb0*/  LDG.E.U8 R0, desc[UR20][R24.64+0x8] ;  /* 0x0000081418007981 */ /* 0x000164000c1e1100 */
.L_x_49:
[----:B------:R-:W-:Y:S05]  /*3bc0*/  BSYNC B1 ;  /* 0x0000000000017941 */ /* 0x000fea0003800000 */
.L_x_48:
[----:B-----5:R-:W-:Y:S01]  /*3bd0*/  LOP3.LUT R0, R0, 0xff, RZ, 0xc0, !PT ;  /* 0x000000ff00007812 */ /* 0x020fe200078ec0ff */
[----:B------:R-:W-:Y:S01]  /*3be0*/  BSSY B1, `(.L_x_50) ;  /* 0x000000b000017945 */ /* 0x000fe20003800000 */
[----:B------:R-:W-:Y:S02]  /*3bf0*/  ISETP.LT.OR P2, PT, R28, 0xa, !P0 ;  /* 0x0000000a1c00780c */ /* 0x000fe40004741670 */
[----:B------:R-:W-:-:S05]  /*3c00*/  F2FP.F16.E4M3.UNPACK_B R0, R0 ;  /* 0x00000000ff00723e */ /* 0x000fca00020006ff */
[----:B------:R-:W-:-:S05]  /*3c10*/  HADD2.F32 R0, -RZ, R0.H0_H0 ;  /* 0x20000000ff007230 */ /* 0x000fca0000004100 */
[----:B------:R-:W-:-:S04]  /*3c20*/  FMUL R0, R0, R11 ;  /* 0x0000000b00007220 */ /* 0x000fc80000400000 */
[----:B------:R-:W-:-:S05]  /*3c30*/  FFMA R0, R141, R10, R0 ;  /* 0x0000000a8d007223 */ /* 0x000fca0000000000 */
[----:B0-----:R-:W-:Y:S02]  /*3c40*/  F2FP.SATFINITE.E4M3.F32.PACK_AB_MERGE_C R29, RZ, R0, RZ ;  /* 0x00000000ff1d723e */ /* 0x001fe400048070ff */
[----:B------:R-:W-:-:S03]  /*3c50*/  PRMT R0, RZ, 0x7610, R0 ;  /* 0x00007610ff007816 */ /* 0x000fc60000000000 */
[----:B------:R0:W-:Y:S01]  /*3c60*/  @!P3 STG.E.U8 desc[UR20][R12.64+0x8], R29 ;  /* 0x0000081d0c00b986 */ /* 0x0001e2000c101114 */
[----:B------:R-:W-:Y:S05]  /*3c70*/  @P2 BRA `(.L_x_51) ;  /* 0x0000000000042947 */ /* 0x000fea0003800000 */
[----:B------:R0:W5:Y:S02]  /*3c80*/  LDG.E.U8 R0, desc[UR20][R24.64+0x9] ;  /* 0x0000091418007981 */ /* 0x000164000c1e1100 */
.L_x_51:
[----:B------:R-:W-:Y:S05]  /*3c90*/  BSYNC B1 ;  /* 0x0000000000017941 */ /* 0x000fea0003800000 */
.L_x_50:
        /* <DEDUP_REMOVED lines=12> */
.L_x_53:
[----:B------:R-:W-:Y:S05]  /*3d60*/  BSYNC B1 ;  /* 0x0000000000017941 */ /* 0x000fea0003800000 */
.L_x_52:
        /* <DEDUP_REMOVED lines=12> */
.L_x_55:
[----:B------:R-:W-:Y:S05]  /*3e30*/  BSYNC B1 ;  /* 0x0000000000017941 */ /* 0x000fea0003800000 */
.L_x_54:
        /* <DEDUP_REMOVED lines=12> */
.L_x_57:
[----:B------:R-:W-:Y:S05]  /*3f00*/  BSYNC B1 ;  /* 0x0000000000017941 */ /* 0x000fea0003800000 */
.L_x_56:
        /* <DEDUP_REMOVED lines=12> */
.L_x_59:
[----:B------:R-:W-:Y:S05]  /*3fd0*/  BSYNC B1 ;  /* 0x0000000000017941 */ /* 0x000fea0003800000 */
.L_x_58:
        /* <DEDUP_REMOVED lines=12> */
.L_x_61:
[----:B------:R-:W-:Y:S05]  /*40a0*/  BSYNC B1 ;  /* 0x0000000000017941 */ /* 0x000fea0003800000 */
.L_x_60:
        /* <DEDUP_REMOVED lines=12> */
.L_x_63:
[----:B------:R-:W-:Y:S05]  /*4170*/  BSYNC B1 ;  /* 0x0000000000017941 */ /* 0x000fea0003800000 */
.L_x_62:
        /* <DEDUP_REMOVED lines=12> */
.L_x_65:
[----:B------:R-:W-:Y:S05]  /*4240*/  BSYNC B1 ;  /* 0x0000000000017941 */ /* 0x000fea0003800000 */
.L_x_64:
        /* <DEDUP_REMOVED lines=12> */
.L_x_67:
[----:B------:R-:W-:Y:S05]  /*4310*/  BSYNC B1 ;  /* 0x0000000000017941 */ /* 0x000fea0003800000 */
.L_x_66:
        /* <DEDUP_REMOVED lines=12> */
.L_x_69:
[----:B------:R-:W-:Y:S05]  /*43e0*/  BSYNC B1 ;  /* 0x0000000000017941 */ /* 0x000fea0003800000 */
.L_x_68:
        /* <DEDUP_REMOVED lines=12> */
.L_x_71:
[----:B------:R-:W-:Y:S05]  /*44b0*/  BSYNC B1 ;  /* 0x0000000000017941 */ /* 0x000fea0003800000 */
.L_x_70:
        /* <DEDUP_REMOVED lines=12> */
.L_x_73:
[----:B------:R-:W-:Y:S05]  /*4580*/  BSYNC B1 ;  /* 0x0000000000017941 */ /* 0x000fea0003800000 */
.L_x_72:
        /* <DEDUP_REMOVED lines=12> */
.L_x_75:
[----:B------:R-:W-:Y:S05]  /*4650*/  BSYNC B1 ;  /* 0x0000000000017941 */ /* 0x000fea0003800000 */
.L_x_74:
        /* <DEDUP_REMOVED lines=12> */
.L_x_77:
[----:B------:R-:W-:Y:S05]  /*4720*/  BSYNC B1 ;  /* 0x0000000000017941 */ /* 0x000fea0003800000 */
.L_x_76:
        /* <DEDUP_REMOVED lines=12> */
.L_x_79:
[----:B------:R-:W-:Y:S05]  /*47f0*/  BSYNC B1 ;  /* 0x0000000000017941 */ /* 0x000fea0003800000 */
.L_x_78:
        /* <DEDUP_REMOVED lines=12> */
.L_x_81:
[----:B------:R-:W-:Y:S05]  /*48c0*/  BSYNC B1 ;  /* 0x0000000000017941 */ /* 0x000fea0003800000 */
.L_x_80:
        /* <DEDUP_REMOVED lines=12> */
.L_x_83:
[----:B------:R-:W-:Y:S05]  /*4990*/  BSYNC B1 ;  /* 0x0000000000017941 */ /* 0x000fea0003800000 */
.L_x_82:
        /* <DEDUP_REMOVED lines=12> */
.L_x_85:
[----:B------:R-:W-:Y:S05]  /*4a60*/  BSYNC B1 ;  /* 0x0000000000017941 */ /* 0x000fea0003800000 */
.L_x_84:
        /* <DEDUP_REMOVED lines=12> */
.L_x_87:
[----:B------:R-:W-:Y:S05]  /*4b30*/  BSYNC B1 ;  /* 0x0000000000017941 */ /* 0x000fea0003800000 */
.L_x_86:
        /* <DEDUP_REMOVED lines=12> */
.L_x_89:
[----:B------:R-:W-:Y:S05]  /*4c00*/  BSYNC B1 ;  /* 0x0000000000017941 */ /* 0x000fea0003800000 */
.L_x_88:
        /* <DEDUP_REMOVED lines=12> */
.L_x_91:
[----:B------:R-:W-:Y:S05]  /*4cd0*/  BSYNC B1 ;  /* 0x0000000000017941 */ /* 0x000fea0003800000 */
.L_x_90:
        /* <DEDUP_REMOVED lines=12> */
.L_x_93:
[----:B------:R-:W-:Y:S05]  /*4da0*/  BSYNC B1 ;  /* 0x0000000000017941 */ /* 0x000fea0003800000 */
.L_x_92:
        /* <DEDUP_REMOVED lines=12> */
.L_x_95:
[----:B------:R-:W-:Y:S05]  /*4e70*/  BSYNC B1 ;  /* 0x0000000000017941 */ /* 0x000fea0003800000 */
.L_x_94:
        /* <DEDUP_REMOVED lines=12> */
.L_x_97:
[----:B------:R-:W-:Y:S05]  /*4f40*/  BSYNC B1 ;  /* 0x0000000000017941 */ /* 0x000fea0003800000 */
.L_x_96:
        /* <DEDUP_REMOVED lines=12> */
.L_x_99:
[----:B------:R-:W-:Y:S05]  /*5010*/  BSYNC B1 ;  /* 0x0000000000017941 */ /* 0x000fea0003800000 */
.L_x_98:
        /* <DEDUP_REMOVED lines=12> */
.L_x_101:
[----:B------:R-:W-:Y:S05]  /*50e0*/  BSYNC B1 ;  /* 0x0000000000017941 */ /* 0x000fea0003800000 */
.L_x_100:
        /* <DEDUP_REMOVED lines=12> */
.L_x_103:
[----:B------:R-:W-:Y:S05]  /*51b0*/  BSYNC B1 ;  /* 0x0000000000017941 */ /* 0x000fea0003800000 */
.L_x_102:
        /* <DEDUP_REMOVED lines=12> */
.L_x_105:
[----:B------:R-:W-:Y:S05]  /*5280*/  BSYNC B1 ;  /* 0x0000000000017941 */ /* 0x000fea0003800000 */
.L_x_104:
        /* <DEDUP_REMOVED lines=12> */
.L_x_107:
[----:B------:R-:W-:Y:S05]  /*5350*/  BSYNC B1 ;  /* 0x0000000000017941 */ /* 0x000fea0003800000 */
.L_x_106:
        /* <DEDUP_REMOVED lines=12> */
.L_x_109:
[----:B------:R-:W-:Y:S05]  /*5420*/  BSYNC B1 ;  /* 0x0000000000017941 */ /* 0x000fea0003800000 */
.L_x_108:
        /* <DEDUP_REMOVED lines=12> */
.L_x_111:
[----:B------:R-:W-:Y:S05]  /*54f0*/  BSYNC B1 ;  /* 0x0000000000017941 */ /* 0x000fea0003800000 */
.L_x_110:
        /* <DEDUP_REMOVED lines=12> */
.L_x_113:
[----:B------:R-:W-:Y:S05]  /*55c0*/  BSYNC B1 ;  /* 0x0000000000017941 */ /* 0x000fea0003800000 */
.L_x_112:
        /* <DEDUP_REMOVED lines=12> */
.L_x_115:
[----:B------:R-:W-:Y:S05]  /*5690*/  BSYNC B1 ;  /* 0x0000000000017941 */ /* 0x000fea0003800000 */
.L_x_114:
        /* <DEDUP_REMOVED lines=12> */
.L_x_117:
[----:B------:R-:W-:Y:S05]  /*5760*/  BSYNC B1 ;  /* 0x0000000000017941 */ /* 0x000fea0003800000 */
.L_x_116:
        /* <DEDUP_REMOVED lines=12> */
.L_x_119:
[----:B------:R-:W-:Y:S05]  /*5830*/  BSYNC B1 ;  /* 0x0000000000017941 */ /* 0x000fea0003800000 */
.L_x_118:
        /* <DEDUP_REMOVED lines=12> */
.L_x_121:
[----:B------:R-:W-:Y:S05]  /*5900*/  BSYNC B1 ;  /* 0x0000000000017941 */ /* 0x000fea0003800000 */
.L_x_120:
        /* <DEDUP_REMOVED lines=12> */
.L_x_123:
[----:B------:R-:W-:Y:S05]  /*59d0*/  BSYNC B1 ;  /* 0x0000000000017941 */ /* 0x000fea0003800000 */
.L_x_122:
        /* <DEDUP_REMOVED lines=12> */
.L_x_125:
[----:B------:R-:W-:Y:S05]  /*5aa0*/  BSYNC B1 ;  /* 0x0000000000017941 */ /* 0x000fea0003800000 */
.L_x_124:
        /* <DEDUP_REMOVED lines=12> */
.L_x_127:
[----:B------:R-:W-:Y:S05]  /*5b70*/  BSYNC B1 ;  /* 0x0000000000017941 */ /* 0x000fea0003800000 */
.L_x_126:
        /* <DEDUP_REMOVED lines=12> */
.L_x_129:
[----:B------:R-:W-:Y:S05]  /*5c40*/  BSYNC B1 ;  /* 0x0000000000017941 */ /* 0x000fea0003800000 */
.L_x_128:
        /* <DEDUP_REMOVED lines=12> */
.L_x_131:
[----:B------:R-:W-:Y:S05]  /*5d10*/  BSYNC B1 ;  /* 0x0000000000017941 */ /* 0x000fea0003800000 */
.L_x_130:
        /* <DEDUP_REMOVED lines=12> */
.L_x_133:
[----:B------:R-:W-:Y:S05]  /*5de0*/  BSYNC B1 ;  /* 0x0000000000017941 */ /* 0x000fea0003800000 */
.L_x_132:
        /* <DEDUP_REMOVED lines=12> */
.L_x_135:
[----:B------:R-:W-:Y:S05]  /*5eb0*/  BSYNC B1 ;  /* 0x0000000000017941 */ /* 0x000fea0003800000 */
.L_x_134:
        /* <DEDUP_REMOVED lines=12> */
.L_x_137:
[----:B------:R-:W-:Y:S05]  /*5f80*/  BSYNC B1 ;  /* 0x0000000000017941 */ /* 0x000fea0003800000 */
.L_x_136:
        /* <DEDUP_REMOVED lines=12> */
.L_x_139:
[----:B------:R-:W-:Y:S05]  /*6050*/  BSYNC B1 ;  /* 0x0000000000017941 */ /* 0x000fea0003800000 */
.L_x_138:
        /* <DEDUP_REMOVED lines=12> */
.L_x_141:
[----:B------:R-:W-:Y:S05]  /*6120*/  BSYNC B1 ;  /* 0x0000000000017941 */ /* 0x000fea0003800000 */
.L_x_140:
        /* <DEDUP_REMOVED lines=12> */
.L_x_143:
[----:B------:R-:W-:Y:S05]  /*61f0*/  BSYNC B1 ;  /* 0x0000000000017941 */ /* 0x000fea0003800000 */
.L_x_142:
        /* <DEDUP_REMOVED lines=12> */
.L_x_145:
[----:B------:R-:W-:Y:S05]  /*62c0*/  BSYNC B1 ;  /* 0x0000000000017941 */ /* 0x000fea0003800000 */
.L_x_144:
        /* <DEDUP_REMOVED lines=12> */
.L_x_147:
[----:B------:R-:W-:Y:S05]  /*6390*/  BSYNC B1 ;  /* 0x0000000000017941 */ /* 0x000fea0003800000 */
.L_x_146:
        /* <DEDUP_REMOVED lines=12> */
.L_x_149:
[----:B------:R-:W-:Y:S05]  /*6460*/  BSYNC B1 ;  /* 0x0000000000017941 */ /* 0x000fea0003800000 */
.L_x_148:
        /* <DEDUP_REMOVED lines=12> */
.L_x_151:
[----:B------:R-:W-:Y:S05]  /*6530*/  BSYNC B1 ;  /* 0x0000000000017941 */ /* 0x000fea0003800000 */
.L_x_150:
        /* <DEDUP_REMOVED lines=12> */
.L_x_153:
[----:B------:R-:W-:Y:S05]  /*6600*/  BSYNC B1 ;  /* 0x0000000000017941 */ /* 0x000fea0003800000 */
.L_x_152:
        /* <DEDUP_REMOVED lines=12> */
.L_x_155:
[----:B------:R-:W-:Y:S05]  /*66d0*/  BSYNC B1 ;  /* 0x0000000000017941 */ /* 0x000fea0003800000 */
.L_x_154:
        /* <DEDUP_REMOVED lines=12> */
.L_x_157:
[----:B------:R-:W-:Y:S05]  /*67a0*/  BSYNC B1 ;  /* 0x0000000000017941 */ /* 0x000fea0003800000 */
.L_x_156:
        /* <DEDUP_REMOVED lines=12> */
.L_x_159:
[----:B------:R-:W-:Y:S05]  /*6870*/  BSYNC B1 ;  /* 0x0000000000017941 */ /* 0x000fea0003800000 */
.L_x_158:
        /* <DEDUP_REMOVED lines=12> */
.L_x_161:
[----:B------:R-:W-:Y:S05]  /*6940*/  BSYNC B1 ;  /* 0x0000000000017941 */ /* 0x000fea0003800000 */
.L_x_160:
        /* <DEDUP_REMOVED lines=12> */
.L_x_163:
[----:B------:R-:W-:Y:S05]  /*6a10*/  BSYNC B1 ;  /* 0x0000000000017941 */ /* 0x000fea0003800000 */
.L_x_162:
        /* <DEDUP_REMOVED lines=12> */
.L_x_165:
[----:B------:R-:W-:Y:S05]  /*6ae0*/  BSYNC B1 ;  /* 0x0000000000017941 */ /* 0x000fea0003800000 */
.L_x_164:
[----:B-----5:R-:W-:Y:S01]  /*6af0*/  LOP3.LUT R0, R0, 0xff, RZ, 0xc0, !PT ;  /* 0x000000ff00007812 */ /* 0x020fe200078ec0ff */
[----:B------:R-:W-:Y:S01]  /*6b00*/  BSSY B1, `(.L_x_166) ;  /* 0x000000b000017945 */ /* 0x000fe20003800000 */
[----:B------:R-:W-:Y:S02]  /*6b10*/  ISETP.LT.OR P1, PT, R28, 0x7a, !P1 ;  /* 0x0000007a1c00780c */ /* 0x000fe40004f21670 */
[----:B------:R-:W-:-:S05]  /*6b20*/  F2FP.F16.E4M3.UNPACK_B R0, R0 ;  /* 0x00000000ff00723e */ /* 0x000fca00020006ff */
[----:B------:R-:W-:-:S05]  /*6b30*/  HADD2.F32 R0, -RZ, R0.H0_H0 ;  /* 0x20000000ff007230 */ /* 0x000fca0000004100 */
[----:B------:R-:W-:-:S04]  /*6b40*/  FMUL R0, R0, R11 ;  /* 0x0000000b00007220 */ /* 0x000fc80000400000 */
[----:B------:R-:W-:-:S05]  /*6b50*/  FFMA R0, R21, R10, R0 ;  /* 0x0000000a15007223 */ /* 0x000fca0000000000 */
[----:B0-2---:R-:W-:Y:S02]  /*6b60*/  F2FP.SATFINITE.E4M3.F32.PACK_AB_MERGE_C R13, RZ, R0, RZ ;  /* 0x00000000ff0d723e */ /* 0x005fe400048070ff */
[----:B------:R-:W-:-:S03]  /*6b70*/  PRMT R0, RZ, 0x7610, R0 ;  /* 0x00007610ff007816 */ /* 0x000fc60000000000 */
[----:B------:R0:W-:Y:S01]  /*6b80*/  @!P2 STG.E.U8 desc[UR20][R4.64+0x78], R13 ;  /* 0x0000780d0400a986 */ /* 0x0001e2000c101114 */
[----:B------:R-:W-:Y:S05]  /*6b90*/  @P1 BRA `(.L_x_167) ;  /* 0x0000000000041947 */ /* 0x000fea0003800000 */
[----:B------:R2:W5:Y:S02]  /*6ba0*/  LDG.E.U8 R0, desc[UR20][R26.64+0x79] ;  /* 0x000079141a007981 */ /* 0x000564000c1e1100 */
.L_x_167:
[----:B------:R-:W-:Y:S05]  /*6bb0*/  BSYNC B1 ;  /* 0x0000000000017941 */ /* 0x000fea0003800000 */
.L_x_166:
[----:B------:R-:W-:Y:S05]  /*6bc0*/  @P1 BRA `(.L_x_168) ;  /* 0x0000001000281947 */ /* 0x000fea0003800000 */
[----:B-----5:R-:W-:-:S04]  /*6bd0*/  LOP3.LUT R0, R0, 0xff, RZ, 0xc0, !PT ;  /* 0x000000ff00007812 */ /* 0x020fc800078ec0ff */
[----:B------:R-:W-:-:S05]  /*6be0*/  F2FP.F16.E4M3.UNPACK_B R0, R0 ;  /* 0x00000000ff00723e */ /* 0x000fca00020006ff */
[----:B------:R-:W-:-:S05]  /*6bf0*/  HADD2.F32 R0, -RZ, R0.H0_H0 ;  /* 0x20000000ff007230 */ /* 0x000fca0000004100 */
[----:B0-----:R-:W-:-:S04]  /*6c00*/  FMUL R13, R0, R11 ;  /* 0x0000000b000d7220 */ /* 0x001fc80000400000 */
[----:B------:R-:W-:-:S05]  /*6c10*/  FFMA R13, R20, R10, R13 ;  /* 0x0000000a140d7223 */ /* 0x000fca000000000d */
[----:B------:R-:W-:-:S05]  /*6c20*/  F2FP.SATFINITE.E4M3.F32.PACK_AB_MERGE_C R13, RZ, R13, RZ ;  /* 0x0000000dff0d723e */ /* 0x000fca00048070ff */
[----:B------:R0:W-:Y:S01]  /*6c30*/  STG.E.U8 desc[UR20][R4.64+0x79], R13 ;  /* 0x0000790d04007986 */ /* 0x0001e2000c101114 */
[----:B------:R-:W-:Y:S05]  /*6c40*/  BRA `(.L_x_168) ;  /* 0x0000001000087947 */ /* 0x000fea0003800000 */
.L_x_39:
[C---:B------:R-:W-:Y:S01]  /*6c50*/  ISETP.GE.AND P1, PT, R32.reuse, 0x1, PT ;  /* 0x000000012000780c */ /* 0x040fe20003f26270 */
[-C--:B--2---:R-:W-:Y:S01]  /*6c60*/  FMUL R145, R145, R10.reuse ;  /* 0x0000000a91917220 */ /* 0x084fe20000400000 */
[----:B------:R-:W-:Y:S01]  /*6c70*/  ISETP.GE.AND P0, PT, R32, 0x9, PT ;  /* 0x000000092000780c */ /* 0x000fe20003f06270 */
[-C--:B------:R-:W-:Y:S01]  /*6c80*/  FMUL R144, R144, R10.reuse ;  /* 0x0000000a90907220 */ /* 0x080fe20000400000 */
[C---:B------:R-:W-:Y:S01]  /*6c90*/  ISETP.LT.OR P2, PT, R28.reuse, 0x1, !P1 ;  /* 0x000000011c00780c */ /* 0x040fe20004f41670 */
[-C--:B------:R-:W-:Y:S01]  /*6ca0*/  FMUL R143, R143, R10.reuse ;  /* 0x0000000a8f8f7220 */ /* 0x080fe20000400000 */
[----:B------:R-:W-:Y:S01]  /*6cb0*/  ISETP.LT.OR P3, PT, R28, 0x2, !P1 ;  /* 0x000000021c00780c */ /* 0x000fe20004f61670 */
[-C--:B------:R-:W-:Y:S01]  /*6cc0*/  FMUL R142, R142, R10.reuse ;  /* 0x0000000a8e8e7220 */ /* 0x080fe20000400000 */
[----:B------:R-:W-:Y:S01]  /*6cd0*/  ISETP.LT.OR P4, PT, R28, 0x1, !P0 ;  /* 0x000000011c00780c */ /* 0x000fe20004781670 */
[-C--:B------:R-:W-:Y:S01]  /*6ce0*/  FMUL R141, R141, R10.reuse ;  /* 0x0000000a8d8d7220 */ /* 0x080fe20000400000 */
[----:B------:R-:W-:Y:S01]  /*6cf0*/  F2FP.SATFINITE.E4M3.F32.PACK_AB_MERGE_C R145, RZ, R145, RZ ;  /* 0x00000091ff91723e */ /* 0x000fe200048070ff */
[----:B------:R-:W-:Y:S01]  /*6d00*/  FMUL R140, R140, R10 ;  /* 0x0000000a8c8c7220 */ /* 0x000fe20000400000 */
[----:B------:R-:W-:Y:S01]  /*6d10*/  F2FP.SATFINITE.E4M3.F32.PACK_AB_MERGE_C R25, RZ, R144, RZ ;  /* 0x00000090ff19723e */ /* 0x000fe200048070ff */
[-C--:B------:R-:W-:Y:S01]  /*6d20*/  FMUL R139, R139, R10.reuse ;  /* 0x0000000a8b8b7220 */ /* 0x080fe20000400000 */
[----:B------:R-:W-:Y:S01]  /*6d30*/  F2FP.SATFINITE.E4M3.F32.PACK_AB_MERGE_C R143, RZ, R143, RZ ;  /* 0x0000008fff8f723e */ /* 0x000fe200048070ff */
[-C--:B------:R-:W-:Y:S01]  /*6d40*/  FMUL R138, R138, R10.reuse ;  /* 0x0000000a8a8a7220 */ /* 0x080fe20000400000 */
[C---:B------:R-:W-:Y:S01]  /*6d50*/  ISETP.LT.OR P5, PT, R28.reuse, 0x9, !P0 ;  /* 0x000000091c00780c */ /* 0x040fe200047a1670 */
[----:B------:R-:W-:Y:S01]  /*6d60*/  @!P2 STG.E.U8 desc[UR20][R12.64], R145 ;  /* 0x000000910c00a986 */ /* 0x000fe2000c101114 */
[C---:B------:R-:W-:Y:S01]  /*6d70*/  ISETP.LT.OR P2, PT, R28.reuse, 0x2, !P0 ;  /* 0x000000021c00780c */ /* 0x040fe20004741670 */
[-C--:B------:R-:W-:Y:S01]  /*6d80*/  FMUL R137, R137, R10.reuse ;  /* 0x0000000a89897220 */ /* 0x080fe20000400000 */
[C---:B------:R-:W-:Y:S01]  /*6d90*/  ISETP.LT.OR P6, PT, R28.reuse, 0xa, !P0 ;  /* 0x0000000a1c00780c */ /* 0x040fe200047c1670 */
[----:B------:R1:W-:Y:S01]  /*6da0*/  @!P3 STG.E.U8 desc[UR20][R12.64+0x1], R25 ;  /* 0x000001190c00b986 */ /* 0x0003e2000c101114 */
[----:B------:R-:W-:Y:S01]  /*6db0*/  ISETP.LT.OR P3, PT, R28, 0x9, !P1 ;  /* 0x000000091c00780c */ /* 0x000fe20004f61670 */
[-C--:B------:R-:W-:Y:S01]  /*6dc0*/  FMUL R136, R136, R10.reuse ;  /* 0x0000000a88887220 */ /* 0x080fe20000400000 */
[----:B------:R-:W-:Y:S01]  /*6dd0*/  F2FP.SATFINITE.E4M3.F32.PACK_AB_MERGE_C R141, RZ, R141, RZ ;  /* 0x0000008dff8d723e */ /* 0x000fe200048070ff */
[----:B------:R-:W-:Y:S01]  /*6de0*/  @!P4 STG.E.U8 desc[UR20][R4.64], R143 ;  /* 0x0000008f0400c986 */ /* 0x000fe2000c101114 */
[----:B------:R-:W-:Y:S01]  /*6df0*/  ISETP.LT.OR P4, PT, R28, 0xa, !P1 ;  /* 0x0000000a1c00780c */ /* 0x000fe20004f81670 */
[----:B------:R-:W-:Y:S01]  /*6e00*/  FMUL R135, R135, R10 ;  /* 0x0000000a87877220 */ /* 0x000fe20000400000 */
[----:B------:R-:W-:Y:S01]  /*6e10*/  F2FP.SATFINITE.E4M3.F32.PACK_AB_MERGE_C R27, RZ, R140, RZ ;  /* 0x0000008cff1b723e */ /* 0x000fe200048070ff */
[-C--:B------:R-:W-:Y:S01]  /*6e20*/  FMUL R134, R134, R10.reuse ;  /* 0x0000000a86867220 */ /* 0x080fe20000400000 */
[----:B------:R-:W-:Y:S01]  /*6e30*/  F2FP.SATFINITE.E4M3.F32.PACK_AB_MERGE_C R139, RZ, R139, RZ ;  /* 0x0000008bff8b723e */ /* 0x000fe200048070ff */
[----:B------:R-:W-:Y:S01]  /*6e40*/  FMUL R133, R133, R10 ;  /* 0x0000000a85857220 */ /* 0x000fe20000400000 */
[----:B------:R-:W-:Y:S01]  /*6e50*/  F2FP.SATFINITE.E4M3.F32.PACK_AB_MERGE_C R29, RZ, R138, RZ ;  /* 0x0000008aff1d723e */ /* 0x000fe200048070ff */
[----:B------:R-:W-:Y:S01]  /*6e60*/  FMUL R132, R132, R10 ;  /* 0x0000000a84847220 */ /* 0x000fe20000400000 */
[----:B-1----:R-:W-:Y:S01]  /*6e70*/  F2FP.SATFINITE.E4M3.F32.PACK_AB_MERGE_C R25, RZ, R142, RZ ;  /* 0x0000008eff19723e */ /* 0x002fe200048070ff */
[-C--:B------:R-:W-:Y:S01]  /*6e80*/  FMUL R131, R131, R10.reuse ;  /* 0x0000000a83837220 */ /* 0x080fe20000400000 */
[----:B------:R-:W-:Y:S01]  /*6e90*/  F2FP.SATFINITE.E4M3.F32.PACK_AB_MERGE_C R137, RZ, R137, RZ ;  /* 0x00000089ff89723e */ /* 0x000fe200048070ff */
[-C--:B------:R-:W-:Y:S01]  /*6ea0*/  FMUL R130, R130, R10.reuse ;  /* 0x0000000a82827220 */ /* 0x080fe20000400000 */
[----:B------:R-:W-:Y:S01]  /*6eb0*/  F2FP.SATFINITE.E4M3.F32.PACK_AB_MERGE_C R135, RZ, R135, RZ ;  /* 0x00000087ff87723e */ /* 0x000fe200048070ff */
[----:B------:R1:W-:Y:S01]  /*6ec0*/  @!P2 STG.E.U8 desc[UR20][R4.64+0x1], R25 ;  /* 0x000001190400a986 */ /* 0x0003e2000c101114 */
[C---:B------:R-:W-:Y:S01]  /*6ed0*/  ISETP.LT.OR P2, PT, R28.reuse, 0x19, !P1 ;  /* 0x000000191c00780c */ /* 0x040fe20004f41670 */
[-C--:B------:R-:W-:Y:S01]  /*6ee0*/  FMUL R129, R129, R10.reuse ;  /* 0x0000000a81817220 */ /* 0x080fe20000400000 */
[----:B------:R-:W-:Y:S01]  /*6ef0*/  F2FP.SATFINITE.E4M3.F32.PACK_AB_MERGE_C R133, RZ, R133, RZ ;  /* 0x00000085ff85723e */ /* 0x000fe200048070ff */
[----:B------:R-:W-:Y:S01]  /*6f00*/  @!P3 STG.E.U8 desc[UR20][R12.64+0x8], R141 ;  /* 0x0000088d0c00b986 */ /* 0x000fe2000c101114 */
[----:B------:R-:W-:Y:S01]  /*6f10*/  ISETP.LT.OR P3, PT, R28, 0x11, !P1 ;  /* 0x000000111c00780c */ /* 0x000fe20004f61670 */
        /* <DEDUP_REMOVED lines=8> */
[----:B------:R-:W-:Y:S01]  /*6fa0*/  FMUL R126, R126, R10 ;  /* 0x0000000a7e7e7220 */ /* 0x000fe20000400000 */
[----:B-1----:R-:W-:Y:S01]  /*6fb0*/  F2FP.SATFINITE.E4M3.F32.PACK_AB_MERGE_C R25, RZ, R136, RZ ;  /* 0x00000088ff19723e */ /* 0x002fe200048070ff */
[----:B------:R1:W-:Y:S01]  /*6fc0*/  @!P6 STG.E.U8 desc[UR20][R4.64+0x9], R29 ;  /* 0x0000091d0400e986 */ /* 0x0003e2000c101114 */
[----:B------:R-:W-:Y:S01]  /*6fd0*/  ISETP.LT.OR P6, PT, R28, 0x12, !P0 ;  /* 0x000000121c00780c */ /* 0x000fe200047c1670 */
[-C--:B------:R-:W-:Y:S01]  /*6fe0*/  FMUL R125, R125, R10.reuse ;  /* 0x0000000a7d7d7220 */ /* 0x080fe20000400000 */
[----:B------:R-:W-:Y:S01]  /*6ff0*/  FMUL R124, R124, R10 ;  /* 0x0000000a7c7c7220 */ /* 0x000fe20000400000 */
[----:B--2---:R-:W-:Y:S01]  /*7000*/  F2FP.SATFINITE.E4M3.F32.PACK_AB_MERGE_C R27, RZ, R134, RZ ;  /* 0x00000086ff1b723e */ /* 0x004fe200048070ff */
[----:B------:R-:W-:Y:S01]  /*7010*/  @!P3 STG.E.U8 desc[UR20][R12.64+0x10], R137 ;  /* 0x000010890c00b986 */ /* 0x000fe2000c101114 */
[C---:B------:R-:W-:Y:S01]  /*7020*/  ISETP.LT.OR P3, PT, R28.reuse, 0x1a, !P1 ;  /* 0x0000001a1c00780c */ /* 0x040fe20004f61670 */
[-C--:B------:R-:W-:Y:S01]  /*7030*/  FMUL R123, R123, R10.reuse ;  /* 0x0000000a7b7b7220 */ /* 0x080fe20000400000 */
[----:B------:R-:W-:Y:S01]  /*7040*/  F2FP.SATFINITE.E4M3.F32.PACK_AB_MERGE_C R127, RZ, R127, RZ ;  /* 0x0000007fff7f723e */ /* 0x000fe200048070ff */
[----:B------:R2:W-:Y:S01]  /*7050*/  @!P4 STG.E.U8 desc[UR20][R12.64+0x11], R25 ;  /* 0x000011190c00c986 */ /* 0x0005e2000c101114 */
[----:B------:R-:W-:Y:S01]  /*7060*/  ISETP.LT.OR P4, PT, R28, 0x1a, !P0 ;  /* 0x0000001a1c00780c */ /* 0x000fe20004781670 */
[----:B------:R-:W-:Y:S01]  /*7070*/  FMUL R122, R122, R10 ;  /* 0x0000000a7a7a7220 */ /* 0x000fe20000400000 */
[----:B-1----:R-:W-:Y:S01]  /*7080*/  F2FP.SATFINITE.E4M3.F32.PACK_AB_MERGE_C R29, RZ, R128, RZ ;  /* 0x00000080ff1d723e */ /* 0x002fe200048070ff */
[----:B------:R-:W-:Y:S01]  /*7090*/  @!P5 STG.E.U8 desc[UR20][R4.64+0x10], R135 ;  /* 0x000010870400d986 */ /* 0x000fe2000c101114 */
[C---:B------:R-:W-:Y:S01]  /*70a0*/  ISETP.LT.OR P5, PT, R28.reuse, 0x21, !P1 ;  /* 0x000000211c00780c */ /* 0x040fe20004fa1670 */
[-C--:B------:R-:W-:Y:S01]  /*70b0*/  FMUL R121, R121, R10.reuse ;  /* 0x0000000a79797220 */ /* 0x080fe20000400000 */
[----:B------:R-:W-:Y:S01]  /*70c0*/  F2FP.SATFINITE.E4M3.F32.PACK_AB_MERGE_C R125, RZ, R125, RZ ;  /* 0x0000007dff7d723e */ /* 0x000fe200048070ff */
[----:B------:R1:W-:Y:S01]  /*70d0*/  @!P6 STG.E.U8 desc[UR20][R4.64+0x11], R27 ;  /* 0x0000111b0400e986 */ /* 0x0003e2000c101114 */
[----:B------:R-:W-:Y:S01]  /*70e0*/  ISETP.LT.OR P6, PT, R28, 0x22, !P1 ;  /* 0x000000221c00780c */ /* 0x000fe20004fc1670 */
[-C--:B------:R-:W-:Y:S01]  /*70f0*/  FMUL R120, R120, R10.reuse ;  /* 0x0000000a78787220 */ /* 0x080fe20000400000 */
[----:B------:R-:W-:Y:S01]  /*7100*/  F2FP.SATFINITE.E4M3.F32.PACK_AB_MERGE_C R123, RZ, R123, RZ ;  /* 0x0000007bff7b723e */ /* 0x000fe200048070ff */
[----:B------:R-:W-:Y:S01]  /*7110*/  @!P2 STG.E.U8 desc[UR20][R12.64+0x18], R133 ;  /* 0x000018850c00a986 */ /* 0x000fe2000c101114 */
[----:B------:R-:W-:Y:S01]  /*7120*/  ISETP.LT.OR P2, PT, R28, 0x19, !P0 ;  /* 0x000000191c00780c */ /* 0x000fe20004741670 */
[----:B------:R-:W-:Y:S01]  /*7130*/  FMUL R119, R119, R10 ;  /* 0x0000000a77777220 */ /* 0x000fe20000400000 */
[----:B--2---:R-:W-:Y:S01]  /*7140*/  F2FP.SATFINITE.E4M3.F32.PACK_AB_MERGE_C R25, RZ, R132, RZ ;  /* 0x00000084ff19723e */ /* 0x004fe200048070ff */
[-C--:B------:R-:W-:Y:S01]  /*7150*/  FMUL R118, R118, R10.reuse ;  /* 0x0000000a76767220 */ /* 0x080fe20000400000 */
[----:B------:R-:W-:Y:S01]  /*7160*/  F2FP.SATFINITE.E4M3.F32.PACK_AB_MERGE_C R121, RZ, R121, RZ ;  /* 0x00000079ff79723e */ /* 0x000fe200048070ff */
[----:B------:R-:W-:Y:S01]  /*7170*/  FMUL R117, R117, R10 ;  /* 0x0000000a75757220 */ /* 0x000fe20000400000 */
[----:B------:R-:W-:Y:S01]  /*7180*/  F2FP.SATFINITE.E4M3.F32.PACK_AB_MERGE_C R119, RZ, R119, RZ ;  /* 0x00000077ff77723e */ /* 0x000fe200048070ff */
[----:B------:R2:W-:Y:S01]  /*7190*/  @!P3 STG.E.U8 desc[UR20][R12.64+0x19], R25 ;  /* 0x000019190c00b986 */ /* 0x0005e2000c101114 */
[----:B-1----:R-:W-:Y:S01]  /*71a0*/  F2FP.SATFINITE.E4M3.F32.PACK_AB_MERGE_C R27, RZ, R130, RZ ;  /* 0x00000082ff1b723e */ /* 0x002fe200048070ff */
[-C--:B------:R-:W-:Y:S01]  /*71b0*/  FMUL R116, R116, R10.reuse ;  /* 0x0000000a74747220 */ /* 0x080fe20000400000 */
[----:B------:R-:W-:Y:S01]  /*71c0*/  ISETP.LT.OR P3, PT, R28, 0x21, !P0 ;  /* 0x000000211c00780c */ /* 0x000fe20004761670 */
[-C--:B------:R-:W-:Y:S01]  /*71d0*/  FMUL R115, R115, R10.reuse ;  /* 0x0000000a73737220 */ /* 0x080fe20000400000 */
[-C--:B------:R-:W-:Y:S01]  /*71e0*/  FMUL R114, R114, R10.reuse ;  /* 0x0000000a72727220 */ /* 0x080fe20000400000 */
[----:B------:R-:W-:Y:S01]  /*71f0*/  @!P2 STG.E.U8 desc[UR20][R4.64+0x18], R131 ;  /* 0x000018830400a986 */ /* 0x000fe2000c101114 */
[C---:B------:R-:W-:Y:S01]  /*7200*/  ISETP.LT.OR P2, PT, R28.reuse, 0x29, !P0 ;  /* 0x000000291c00780c */ /* 0x040fe20004741670 */
[-C--:B------:R-:W-:Y:S01]  /*7210*/  FMUL R113, R113, R10.reuse ;  /* 0x0000000a71717220 */ /* 0x080fe20000400000 */
[----:B------:R-:W-:Y:S01]  /*7220*/  F2FP.SATFINITE.E4M3.F32.PACK_AB_MERGE_C R117, RZ, R117, RZ ;  /* 0x00000075ff75723e */ /* 0x000fe200048070ff */
[----:B------:R1:W-:Y:S01]  /*7230*/  @!P4 STG.E.U8 desc[UR20][R4.64+0x19], R27 ;  /* 0x0000191b0400c986 */ /* 0x0003e2000c101114 */
[----:B------:R-:W-:Y:S01]  /*7240*/  ISETP.LT.OR P4, PT, R28, 0x22, !P0 ;  /* 0x000000221c00780c */ /* 0x000fe20004781670 */
        /* <DEDUP_REMOVED lines=9> */
[----:B------:R-:W-:Y:S01]  /*72e0*/  F2FP.SATFINITE.E4M3.F32.PACK_AB_MERGE_C R113, RZ, R113, RZ ;  /* 0x00000071ff71723e */ /* 0x000fe200048070ff */
[----:B------:R-:W-:Y:S01]  /*72f0*/  @!P3 STG.E.U8 desc[UR20][R4.64+0x20], R127 ;  /* 0x0000207f0400b986 */ /* 0x000fe2000c101114 */
[----:B-1----:R-:W-:Y:S01]  /*7300*/  F2FP.SATFINITE.E4M3.F32.PACK_AB_MERGE_C R27, RZ, R124, RZ ;  /* 0x0000007cff1b723e */ /* 0x002fe200048070ff */
[-C--:B------:R-:W-:Y:S01]  /*7310*/  FMUL R109, R109, R10.reuse ;  /* 0x0000000a6d6d7220 */ /* 0x080fe20000400000 */
[C---:B------:R-:W-:Y:S01]  /*7320*/  ISETP.LT.OR P3, PT, R28.reuse, 0x2a, !P0 ;  /* 0x0000002a1c00780c */ /* 0x040fe20004761670 */
[----:B------:R1:W-:Y:S01]  /*7330*/  @!P4 STG.E.U8 desc[UR20][R4.64+0x21], R25 ;  /* 0x000021190400c986 */ /* 0x0003e2000c101114 */
[----:B------:R-:W-:Y:S01]  /*7340*/  ISETP.LT.OR P4, PT, R28, 0x32, !P1 ;  /* 0x000000321c00780c */ /* 0x000fe20004f81670 */
[-C--:B------:R-:W-:Y:S01]  /*7350*/  FMUL R108, R108, R10.reuse ;  /* 0x0000000a6c6c7220 */ /* 0x080fe20000400000 */
[----:B------:R-:W-:Y:S01]  /*7360*/  F2FP.SATFINITE.E4M3.F32.PACK_AB_MERGE_C R111, RZ, R111, RZ ;  /* 0x0000006fff6f723e */ /* 0x000fe200048070ff */
[----:B------:R-:W-:Y:S01]  /*7370*/  @!P5 STG.E.U8 desc[UR20][R12.64+0x28], R125 ;  /* 0x0000287d0c00d986 */ /* 0x000fe2000c101114 */
[C---:B------:R-:W-:Y:S01]  /*7380*/  ISETP.LT.OR P5, PT, R28.reuse, 0x31, !P0 ;  /* 0x000000311c00780c */ /* 0x040fe200047a1670 */
[----:B------:R-:W-:Y:S01]  /*7390*/  FMUL R107, R107, R10 ;  /* 0x0000000a6b6b7220 */ /* 0x000fe20000400000 */
[----:B--2---:R-:W-:Y:S01]  /*73a0*/  F2FP.SATFINITE.E4M3.F32.PACK_AB_MERGE_C R29, RZ, R118, RZ ;  /* 0x00000076ff1d723e */ /* 0x004fe200048070ff */
[----:B------:R2:W-:Y:S01]  /*73b0*/  @!P6 STG.E.U8 desc[UR20][R12.64+0x29], R27 ;  /* 0x0000291b0c00e986 */ /* 0x0005e2000c101114 */
[----:B------:R-:W-:Y:S01]  /*73c0*/  ISETP.LT.OR P6, PT, R28, 0x32, !P0 ;  /* 0x000000321c00780c */ /* 0x000fe200047c1670 */
[-C--:B------:R-:W-:Y:S01]  /*73d0*/  FMUL R106, R106, R10.reuse ;  /* 0x0000000a6a6a7220 */ /* 0x080fe20000400000 */
[----:B------:R-:W-:Y:S01]  /*73e0*/  F2FP.SATFINITE.E4M3.F32.PACK_AB_MERGE_C R109, RZ, R109, RZ ;  /* 0x0000006dff6d723e */ /* 0x000fe200048070ff */
[----:B------:R-:W-:Y:S01]  /*73f0*/  @!P2 STG.E.U8 desc[UR20][R4.64+0x28], R123 ;  /* 0x0000287b0400a986 */ /* 0x000fe2000c101114 */
[----:B------:R-:W-:Y:S01]  /*7400*/  ISETP.LT.OR P2, PT, R28, 0x31, !P1 ;  /* 0x000000311c00780c */ /* 0x000fe20004f41670 */
[----:B------:R-:W-:Y:S01]  /*7410*/  FMUL R105, R105, R10 ;  /* 0x0000000a69697220 */ /* 0x000fe20000400000 */
[----:B-1----:R-:W-:Y:S01]  /*7420*/  F2FP.SATFINITE.E4M3.F32.PACK_AB_MERGE_C R25, RZ, R122, RZ ;  /* 0x0000007aff19723e */ /* 0x002fe200048070ff */
[-C--:B------:R-:W-:Y:S01]  /*7430*/  FMUL R104, R104, R10.reuse ;  /* 0x0000000a68687220 */ /* 0x080fe20000400000 */
[-C--:B------:R-:W-:Y:S01]  /*7440*/  FMUL R103, R103, R10.reuse ;  /* 0x0000000a67677220 */ /* 0x080fe20000400000 */
[----:B------:R-:W-:Y:S01]  /*7450*/  F2FP.SATFINITE.E4M3.F32.PACK_AB_MERGE_C R107, RZ, R107, RZ ;  /* 0x0000006bff6b723e */ /* 0x000fe200048070ff */
[----:B------:R-:W-:Y:S01]  /*7460*/  FMUL R102, R102, R10 ;  /* 0x0000000a66667220 */ /* 0x000fe20000400000 */
[----:B--2---:R-:W-:Y:S01]  /*7470*/  F2FP.SATFINITE.E4M3.F32.PACK_AB_MERGE_C R27, RZ, R120, RZ ;  /* 0x00000078ff1b723e */ /* 0x004fe200048070ff */
[----:B------:R1:W-:Y:S01]  /*7480*/  @!P3 STG.E.U8 desc[UR20][R4.64+0x29], R25 ;  /* 0x000029190400b986 */ /* 0x0003e2000c101114 */
        /* <DEDUP_REMOVED lines=9> */
[-C--:B------:R-:W-:Y:S01]  /*7520*/  FMUL R95, R95, R10.reuse ;  /* 0x0000000a5f5f7220 */ /* 0x080fe20000400000 */
[-C--:B------:R-:W-:Y:S01]  /*7530*/  FMUL R98, R98, R10.reuse ;  /* 0x0000000a62627220 */ /* 0x080fe20000400000 */
[----:B------:R-:W-:Y:S01]  /*7540*/  @!P5 STG.E.U8 desc[UR20][R4.64+0x30], R119 ;  /* 0x000030770400d986 */ /* 0x000fe2000c101114 */
[C---:B------:R-:W-:Y:S01]  /*7550*/  ISETP.LT.OR P5, PT, R28.reuse, 0x39, !P0 ;  /* 0x000000391c00780c */ /* 0x040fe200047a1670 */
[----:B------:R-:W-:Y:S01]  /*7560*/  FMUL R99, R99, R10 ;  /* 0x0000000a63637220 */ /* 0x000fe20000400000 */
[----:B-1----:R-:W-:Y:S01]  /*7570*/  F2FP.SATFINITE.E4M3.F32.PACK_AB_MERGE_C R25, RZ, R116, RZ ;  /* 0x00000074ff19723e */ /* 0x002fe200048070ff */
        /* <DEDUP_REMOVED lines=13> */
[C---:B------:R-:W-:Y:S01]  /*7650*/  ISETP.LT.OR P5, PT, R28.reuse, 0x49, !P1 ;  /* 0x000000491c00780c */ /* 0x040fe20004fa1670 */
[----:B------:R-:W-:Y:S01]  /*7660*/  FMUL R89, R89, R10 ;  /* 0x0000000a59597220 */ /* 0x000fe20000400000 */
[----:B-1----:R-:W-:Y:S01]  /*7670*/  F2FP.SATFINITE.E4M3.F32.PACK_AB_MERGE_C R29, RZ, R108, RZ ;  /* 0x0000006cff1d723e */ /* 0x002fe200048070ff */
        /* <DEDUP_REMOVED lines=24> */
[----:B------:R-:W-:Y:S01]  /*7800*/  FMUL R19, R19, R10 ;  /* 0x0000000a13137220 */ /* 0x000fe20000400000 */
[----:B--2---:R-:W-:Y:S01]  /*7810*/  F2FP.SATFINITE.E4M3.F32.PACK_AB_MERGE_C R25, RZ, R106, RZ ;  /* 0x0000006aff19723e */ /* 0x004fe200048070ff */
[----:B------:R-:W-:Y:S01]  /*7820*/  @!P5 STG.E.U8 desc[UR20][R12.64+0x48], R109 ;  /* 0x0000486d0c00d986 */ /* 0x000fe2000c101114 */
[----:B------:R-:W-:Y:S01]  /*7830*/  ISETP.LT.OR P5, PT, R28, 0x51, !P1 ;  /* 0x000000511c00780c */ /* 0x000fe20004fa1670 */
[-C--:B------:R-:W-:Y:S01]  /*7840*/  FMUL R18, R18, R10.reuse ;  /* 0x0000000a12127220 */ /* 0x080fe20000400000 */
[-C--:B------:R-:W-:Y:S01]  /*7850*/  FMUL R21, R21, R10.reuse ;  /* 0x0000000a15157220 */ /* 0x080fe20000400000 */
[----:B------:R2:W-:Y:S01]  /*7860*/  @!P6 STG.E.U8 desc[UR20][R12.64+0x49], R29 ;  /* 0x0000491d0c00e986 */ /* 0x0005e2000c101114 */
[----:B------:R-:W-:Y:S01]  /*7870*/  ISETP.LT.OR P6, PT, R28, 0x52, !P1 ;  /* 0x000000521c00780c */ /* 0x000fe20004fc1670 */
[----:B------:R-:W-:Y:S01]  /*7880*/  FMUL R20, R20, R10 ;  /* 0x0000000a14147220 */ /* 0x000fe20000400000 */
[----:B------:R-:W-:Y:S01]  /*7890*/  F2FP.SATFINITE.E4M3.F32.PACK_AB_MERGE_C R91, RZ, R91, RZ ;  /* 0x0000005bff5b723e */ /* 0x000fe200048070ff */
[----:B------:R-:W-:Y:S01]  /*78a0*/  @!P3 STG.E.U8 desc[UR20][R4.64+0x48], R107 ;  /* 0x0000486b0400b986 */ /* 0x000fe2000c101114 */
[----:B-1----:R-:W-:-:S02]  /*78b0*/  F2FP.SATFINITE.E4M3.F32.PACK_AB_MERGE_C R27, RZ, R104, RZ ;  /* 0x00000068ff1b723e */ /* 0x002fc400048070ff */
[C---:B------:R-:W-:Y:S01]  /*78c0*/  ISETP.LT.OR P3, PT, R28.reuse, 0x52, !P0 ;  /* 0x000000521c00780c */ /* 0x040fe20004761670 */
[----:B------:R1:W-:Y:S01]  /*78d0*/  @!P4 STG.E.U8 desc[UR20][R4.64+0x49], R25 ;  /* 0x000049190400c986 */ /* 0x0003e2000c101114 */
[C---:B------:R-:W-:Y:S02]  /*78e0*/  ISETP.LT.OR P4, PT, R28.reuse, 0x59, !P0 ;  /* 0x000000591c00780c */ /* 0x040fe40004781670 */
[----:B------:R-:W-:Y:S01]  /*78f0*/  F2FP.SATFINITE.E4M3.F32.PACK_AB_MERGE_C R19, RZ, R19, RZ ;  /* 0x00000013ff13723e */ /* 0x000fe200048070ff */
[----:B------:R-:W-:Y:S01]  /*7900*/  @!P5 STG.E.U8 desc[UR20][R12.64+0x50], R105 ;  /* 0x000050690c00d986 */ /* 0x000fe2000c101114 */
[C---:B------:R-:W-:Y:S02]  /*7910*/  ISETP.LT.OR P5, PT, R28.reuse, 0x5a, !P0 ;  /* 0x0000005a1c00780c */ /* 0x040fe400047a1670 */
[----:B--2---:R-:W-:Y:S01]  /*7920*/  F2FP.SATFINITE.E4M3.F32.PACK_AB_MERGE_C R29, RZ, R98, RZ ;  /* 0x00000062ff1d723e */ /* 0x004fe200048070ff */
[----:B------:R2:W-:Y:S01]  /*7930*/  @!P6 STG.E.U8 desc[UR20][R12.64+0x51], R27 ;  /* 0x0000511b0c00e986 */ /* 0x0005e2000c101114 */
[----:B------:R-:W-:-:S02]  /*7940*/  ISETP.LT.OR P6, PT, R28, 0x5a, !P1 ;  /* 0x0000005a1c00780c */ /* 0x000fc40004fc1670 */
[----:B------:R-:W-:Y:S01]  /*7950*/  F2FP.SATFINITE.E4M3.F32.PACK_AB_MERGE_C R21, RZ, R21, RZ ;  /* 0x00000015ff15723e */ /* 0x000fe200048070ff */
[----:B------:R-:W-:Y:S01]  /*7960*/  @!P2 STG.E.U8 desc[UR20][R4.64+0x50], R103 ;  /* 0x000050670400a986 */ /* 0x000fe2000c101114 */
[----:B------:R-:W-:Y:S02]  /*7970*/  ISETP.LT.OR P2, PT, R28, 0x59, !P1 ;  /* 0x000000591c00780c */ /* 0x000fe40004f41670 */
[----:B-1----:R-:W-:Y:S02]  /*7980*/  F2FP.SATFINITE.E4M3.F32.PACK_AB_MERGE_C R25, RZ, R102, RZ ;  /* 0x00000066ff19723e */ /* 0x002fe400048070ff */
[----:B--2---:R-:W-:-:S03]  /*7990*/  F2FP.SATFINITE.E4M3.F32.PACK_AB_MERGE_C R27, RZ, R100, RZ ;  /* 0x00000064ff1b723e */ /* 0x004fc600048070ff */
[----:B------:R1:W-:Y:S01]  /*79a0*/  @!P3 STG.E.U8 desc[UR20][R4.64+0x51], R25 ;  /* 0x000051190400b986 */ /* 0x0003e2000c101114 */
[----:B------:R-:W-:-:S03]  /*79b0*/  ISETP.LT.OR P3, PT, R28, 0x62, !P1 ;  /* 0x000000621c00780c */ /* 0x000fc60004f61670 */
[----:B------:R2:W-:Y:S01]  /*79c0*/  @!P6 STG.E.U8 desc[UR20][R12.64+0x59], R27 ;  /* 0x0000591b0c00e986 */ /* 0x0005e2000c101114 */
[----:B------:R-:W-:-:S03]  /*79d0*/  ISETP.LT.OR P6, PT, R28, 0x69, !P1 ;  /* 0x000000691c00780c */ /* 0x000fc60004fc1670 */
[----:B------:R-:W-:Y:S01]  /*79e0*/  @!P2 STG.E.U8 desc[UR20][R12.64+0x58], R101 ;  /* 0x000058650c00a986 */ /* 0x000fe2000c101114 */
[----:B------:R-:W-:-:S03]  /*79f0*/  ISETP.LT.OR P2, PT, R28, 0x61, !P1 ;  /* 0x000000611c00780c */ /* 0x000fc60004f41670 */
[----:B------:R-:W-:Y:S01]  /*7a00*/  @!P4 STG.E.U8 desc[UR20][R4.64+0x58], R95 ;  /* 0x0000585f0400c986 */ /* 0x000fe2000c101114 */
[C---:B------:R-:W-:Y:S02]  /*7a10*/  ISETP.LT.OR P4, PT, R28.reuse, 0x61, !P0 ;  /* 0x000000611c00780c */ /* 0x040fe40004781670 */
[----:B-1----:R-:W-:Y:S01]  /*7a20*/  F2FP.SATFINITE.E4M3.F32.PACK_AB_MERGE_C R25, RZ, R96, RZ ;  /* 0x00000060ff19723e */ /* 0x002fe200048070ff */
[----:B------:R1:W-:Y:S01]  /*7a30*/  @!P5 STG.E.U8 desc[UR20][R4.64+0x59], R29 ;  /* 0x0000591d0400d986 */ /* 0x0003e2000c101114 */
[C---:B------:R-:W-:Y:S02]  /*7a40*/  ISETP.LT.OR P5, PT, R28.reuse, 0x62, !P0 ;  /* 0x000000621c00780c */ /* 0x040fe400047a1670 */
[----:B--2---:R-:W-:Y:S01]  /*7a50*/  F2FP.SATFINITE.E4M3.F32.PACK_AB_MERGE_C R27, RZ, R92, RZ ;  /* 0x0000005cff1b723e */ /* 0x004fe200048070ff */
        /* <DEDUP_REMOVED lines=8> */
[----:B--2---:R-:W-:Y:S02]  /*7ae0*/  F2FP.SATFINITE.E4M3.F32.PACK_AB_MERGE_C R25, RZ, R88, RZ ;  /* 0x00000058ff19723e */ /* 0x004fe400048070ff */
[C---:B------:R-:W-:Y:S01]  /*7af0*/  ISETP.LT.OR P5, PT, R28.reuse, 0x71, !P0 ;  /* 0x000000711c00780c */ /* 0x040fe200047a1670 */
[----:B------:R-:W-:Y:S01]  /*7b00*/  @!P6 STG.E.U8 desc[UR20][R12.64+0x68], R89 ;  /* 0x000068590c00e986 */ /* 0x000fe2000c101114 */
[----:B------:R-:W-:-:S03]  /*7b10*/  ISETP.LT.OR P6, PT, R28, 0x71, !P1 ;  /* 0x000000711c00780c */ /* 0x000fc60004fc1670 */
[----:B------:R-:W-:Y:S01]  /*7b20*/  @!P2 STG.E.U8 desc[UR20][R12.64+0x69], R29 ;  /* 0x0000691d0c00a986 */ /* 0x000fe2000c101114 */
[----:B------:R-:W-:-:S03]  /*7b30*/  ISETP.LT.OR P2, PT, R28, 0x72, !P1 ;  /* 0x000000721c00780c */ /* 0x000fc60004f41670 */
[----:B------:R-:W-:Y:S01]  /*7b40*/  @!P3 STG.E.U8 desc[UR20][R4.64+0x68], R93 ;  /* 0x0000685d0400b986 */ /* 0x000fe2000c101114 */
[C---:B------:R-:W-:Y:S02]  /*7b50*/  ISETP.LT.OR P3, PT, R28.reuse, 0x79, !P1 ;  /* 0x000000791c00780c */ /* 0x040fe40004f61670 */
[C---:B------:R-:W-:Y:S01]  /*7b60*/  ISETP.LT.OR P1, PT, R28.reuse, 0x7a, !P1 ;  /* 0x0000007a1c00780c */ /* 0x040fe20004f21670 */
[----:B------:R2:W-:Y:S01]  /*7b70*/  @!P4 STG.E.U8 desc[UR20][R4.64+0x69], R25 ;  /* 0x000069190400c986 */ /* 0x0005e2000c101114 */
[C---:B------:R-:W-:Y:S02]  /*7b80*/  ISETP.LT.OR P4, PT, R28.reuse, 0x72, !P0 ;  /* 0x000000721c00780c */ /* 0x040fe40004781670 */
[----:B-1----:R-:W-:Y:S01]  /*7b90*/  F2FP.SATFINITE.E4M3.F32.PACK_AB_MERGE_C R27, RZ, R90, RZ ;  /* 0x0000005aff1b723e */ /* 0x002fe200048070ff */
[----:B------:R1:W-:Y:S01]  /*7ba0*/  @!P6 STG.E.U8 desc[UR20][R12.64+0x70], R23 ;  /* 0x000070170c00e986 */ /* 0x0003e2000c101114 */
[C---:B------:R-:W-:Y:S02]  /*7bb0*/  ISETP.LT.OR P6, PT, R28.reuse, 0x79, !P0 ;  /* 0x000000791c00780c */ /* 0x040fe400047c1670 */
[----:B------:R-:W-:Y:S01]  /*7bc0*/  ISETP.LT.OR P0, PT, R28, 0x7a, !P0 ;  /* 0x0000007a1c00780c */ /* 0x000fe20004701670 */
[----:B------:R3:W-:Y:S01]  /*7bd0*/  @!P2 STG.E.U8 desc[UR20][R12.64+0x71], R27 ;  /* 0x0000711b0c00a986 */ /* 0x0007e2000c101114 */
[----:B--2---:R-:W-:-:S03]  /*7be0*/  F2FP.SATFINITE.E4M3.F32.PACK_AB_MERGE_C R25, RZ, R18, RZ ;  /* 0x00000012ff19723e */ /* 0x004fc600048070ff */
[----:B------:R2:W-:Y:S01]  /*7bf0*/  @!P5 STG.E.U8 desc[UR20][R4.64+0x70], R91 ;  /* 0x0000705b0400d986 */ /* 0x0005e2000c101114 */
[----:B-1----:R-:W-:Y:S02]  /*7c00*/  F2FP.SATFINITE.E4M3.F32.PACK_AB_MERGE_C R23, RZ, R22, RZ ;  /* 0x00000016ff17723e */ /* 0x002fe400048070ff */
[----:B---3--:R-:W-:-:S03]  /*7c10*/  F2FP.SATFINITE.E4M3.F32.PACK_AB_MERGE_C R27, RZ, R20, RZ ;  /* 0x00000014ff1b723e */ /* 0x008fc600048070ff */
[----:B------:R2:W-:Y:S04]  /*7c20*/  @!P4 STG.E.U8 desc[UR20][R4.64+0x71], R23 ;  /* 0x000071170400c986 */ /* 0x0005e8000c101114 */
[----:B------:R2:W-:Y:S04]  /*7c30*/  @!P3 STG.E.U8 desc[UR20][R12.64+0x78], R19 ;  /* 0x000078130c00b986 */ /* 0x0005e8000c101114 */
[----:B------:R2:W-:Y:S04]  /*7c40*/  @!P1 STG.E.U8 desc[UR20][R12.64+0x79], R25 ;  /* 0x000079190c009986 */ /* 0x0005e8000c101114 */
[----:B------:R2:W-:Y:S04]  /*7c50*/  @!P6 STG.E.U8 desc[UR20][R4.64+0x78], R21 ;  /* 0x000078150400e986 */ /* 0x0005e8000c101114 */
[----:B------:R2:W-:Y:S02]  /*7c60*/  @!P0 STG.E.U8 desc[UR20][R4.64+0x79], R27 ;  /* 0x0000791b04008986 */ /* 0x0005e4000c101114 */
.L_x_168:
[----:B------:R-:W-:Y:S05]  /*7c70*/  BSYNC B0 ;  /* 0x0000000000007941 */ /* 0x000fea0003800000 */
.L_x_38:
[----:B0-2---:R-:W-:Y:S01]  /*7c80*/  IMAD.U32 R4, RZ, RZ, UR22 ;  /* 0x00000016ff047e24 */ /* 0x005fe2000f8e00ff */
[----:B------:R-:W-:Y:S01]  /*7c90*/  ULDC.64 UR4, c[0x0][0x650] ;  /* 0x0001940000047ab9 */ /* 0x000fe20000000a00 */
[----:B-----5:R-:W-:Y:S01]  /*7ca0*/  IMAD.U32 R0, RZ, RZ, UR13 ;  /* 0x0000000dff007e24 */ /* 0x020fe2000f8e00ff */
[----:B------:R0:W-:Y:S01]  /*7cb0*/  SYNCS.ARRIVE.TRANS64.A1T0 RZ, [R16+UR27], RZ ;  /* 0x000000ff10ff79a7 */ /* 0x0001e2000810001b */
[----:B------:R-:W-:Y:S01]  /*7cc0*/  IMAD.U32 R5, RZ, RZ, UR23 ;  /* 0x00000017ff057e24 */ /* 0x000fe2000f8e00ff */
[C---:B------:R-:W-:Y:S01]  /*7cd0*/  LEA R2, P0, R4.reuse, R2, 0x1 ;  /* 0x0000000204027211 */ /* 0x040fe200078008ff */
[----:B------:R-:W-:Y:S01]  /*7ce0*/  IMAD.MOV.U32 R5, RZ, RZ, -0x1 ;  /* 0xffffffffff057424 */ /* 0x000fe200078e00ff */
[----:B----4-:R-:W-:Y:S02]  /*7cf0*/  PRMT R12, RZ, 0x7610, R12 ;  /* 0x00007610ff0c7816 */ /* 0x010fe4000000000c */
[----:B------:R-:W-:Y:S01]  /*7d00*/  LEA.HI.X R3, R4, R3, R0, 0x1, P0 ;  /* 0x0000000304037211 */ /* 0x000fe200000f0c00 */
[----:B------:R-:W-:Y:S01]  /*7d10*/  IMAD.MOV.U32 R4, RZ, RZ, -0x1 ;  /* 0xffffffffff047424 */ /* 0x000fe200078e00ff */
[----:B------:R-:W-:Y:S01]  /*7d20*/  ISETP.GE.U32.AND P0, PT, R2, UR4, PT ;  /* 0x0000000402007c0c */ /* 0x000fe2000bf06070 */
[----:B------:R-:W-:-:S03]  /*7d30*/  IMAD.MOV.U32 R0, RZ, RZ, -0x1 ;  /* 0xffffffffff007424 */ /* 0x000fc600078e00ff */
[----:B------:R-:W-:-:S13]  /*7d40*/  ISETP.GE.U32.AND.EX P0, PT, R3, UR5, PT, P0 ;  /* 0x0000000503007c0c */ /* 0x000fda000bf06100 */
[----:B0-----:R-:W-:Y:S05]  /*7d50*/  @P0 BRA `(.L_x_169) ;  /* 0x0000000400880947 */ /* 0x001fea0003800000 */
[----:B------:R-:W0:Y:S01]  /*7d60*/  S2UR UR12, SR_CTAID.X ;  /* 0x00000000000c79c3 */ /* 0x000e220000002500 */
[----:B------:R-:W-:Y:S01]  /*7d70*/  ULDC.64 UR4, c[0x0][0x628] ;  /* 0x00018a0000047ab9 */ /* 0x000fe20000000a00 */
[----:B------:R-:W-:Y:S01]  /*7d80*/  ULDC UR6, c[0x0][0x150] ;  /* 0x0000540000067ab9 */ /* 0x000fe20000000800 */
[----:B------:R-:W-:Y:S01]  /*7d90*/  ISETP.NE.U32.AND P0, PT, RZ, UR4, PT ;  /* 0x00000004ff007c0c */ /* 0x000fe2000bf05070 */
[----:B------:R-:W-:Y:S01]  /*7da0*/  ULDC UR24, c[0x0][0x630] ;  /* 0x00018c0000187ab9 */ /* 0x000fe20000000800 */
[C---:B------:R-:W-:Y:S01]  /*7db0*/  R2UR UR30, R2.reuse ;  /* 0x00000000021e72ca */ /* 0x040fe200000e0000 */
[----:B------:R-:W-:Y:S01]  /*7dc0*/  ULDC UR32, c[0x0][0x154] ;  /* 0x0000550000207ab9 */ /* 0x000fe20000000800 */
[----:B------:R-:W-:Y:S01]  /*7dd0*/  ISETP.NE.AND.EX P0, PT, RZ, UR5, PT, P0 ;  /* 0x00000005ff007c0c */ /* 0x000fe2000bf05300 */
[----:B------:R-:W2:Y:S01]  /*7de0*/  S2UR UR33, SR_CTAID.Y ;  /* 0x00000000002179c3 */ /* 0x000ea20000002600 */
[----:B------:R-:W-:Y:S02]  /*7df0*/  R2UR UR31, R3 ;  /* 0x00000000031f72ca */ /* 0x000fe400000e0000 */
[----:B------:R-:W-:-:S02]  /*7e00*/  R2UR UR28, R2 ;  /* 0x00000000021c72ca */ /* 0x000fc400000e0000 */
[----:B------:R-:W-:Y:S02]  /*7e10*/  R2UR UR29, R3 ;  /* 0x00000000031d72ca */ /* 0x000fe400000e0000 */
[----:B0-----:R-:W-:-:S05]  /*7e20*/  I2FP.F32.U32 R0, UR12 ;  /* 0x0000000c00007c45 */ /* 0x001fca0008201000 */
[----:B------:R-:W-:-:S04]  /*7e30*/  FMUL R0, R0, UR6 ;  /* 0x0000000600007c20 */ /* 0x000fc80008400000 */
[----:B------:R0:W4:Y:S01]  /*7e40*/  F2I.U32.TRUNC.NTZ R4, R0 ;  /* 0x0000000000047305 */ /* 0x000122000020f000 */
[----:B--2---:R-:W-:Y:S05]  /*7e50*/  @!P0 BRA `(.L_x_170) ;  /* 0x0000000000308947 */ /* 0x004fea0003800000 */
        /* <DEDUP_REMOVED lines=12> */
.L_x_170:
[----:B------:R-:W-:Y:S01]  /*7f20*/  USHF.R.U64 UR6, UR28, UR24, UR29 ;  /* 0x000000181c067299 */ /* 0x000fe2000800121d */
[----:B0-----:R-:W-:Y:S01]  /*7f30*/  I2FP.F32.U32 R0, UR33 ;  /* 0x0000002100007c45 */ /* 0x001fe20008201000 */
[----:B------:R-:W-:Y:S02]  /*7f40*/  USHF.R.U32.HI UR4, URZ, UR24, UR29 ;  /* 0x000000183f047299 */ /* 0x000fe4000801161d */
[----:B------:R-:W-:Y:S02]  /*7f50*/  UIADD3 UR18, UP0, URZ, -UR6, URZ ;  /* 0x800000063f127290 */ /* 0x000fe4000ff1e03f */
[----:B------:R-:W-:Y:S01]  /*7f60*/  FMUL R0, R0, UR32 ;  /* 0x0000002000007c20 */ /* 0x000fe20008400000 */
[----:B------:R-:W-:Y:S01]  /*7f70*/  ULDC.64 UR28, c[0x0][0x620] ;  /* 0x00018800001c7ab9 */ /* 0x000fe20000000a00 */
[----:B------:R-:W-:Y:S01]  /*7f80*/  UIADD3.X UR4, URZ, ~UR4, URZ, UP0, !UPT ;  /* 0x800000043f047290 */ /* 0x000fe200087fe43f */
[----:B------:R-:W-:Y:S01]  /*7f90*/  UMOV UR16, UR30 ;  /* 0x0000001e00107c82 */ /* 0x000fe20008000000 */
[----:B------:R-:W-:-:S02]  /*7fa0*/  UMOV UR17, UR31 ;  /* 0x0000001f00117c82 */ /* 0x000fc40008000000 */
[----:B------:R-:W0:Y:S01]  /*7fb0*/  F2I.U32.TRUNC.NTZ R0, R0 ;  /* 0x0000000000007305 */ /* 0x000e22000020f000 */
[----:B------:R-:W-:Y:S02]  /*7fc0*/  UIMAD UR4, UR4, UR28, URZ ;  /* 0x0000001c040472a4 */ /* 0x000fe4000f8e023f */
[----:B------:R-:W-:Y:S01]  /*7fd0*/  UIMAD.WIDE.U32 UR16, UR18, UR28, UR16 ;  /* 0x0000001c121072a5 */ /* 0x000fe2000f8e0010 */
[----:B----4-:R-:W-:Y:S01]  /*7fe0*/  R2UR UR28, R4 ;  /* 0x00000000041c72ca */ /* 0x010fe200000e0000 */
[----:B------:R-:W-:Y:S01]  /*7ff0*/  UIMAD UR18, UR18, UR29, UR4 ;  /* 0x0000001d121272a4 */ /* 0x000fe2000f8e0204 */
[----:B------:R-:W-:Y:S01]  /*8000*/  ULDC UR19, c[0x0][0x618] ;  /* 0x0001860000137ab9 */ /* 0x000fe20000000800 */
[----:B------:R-:W-:Y:S02]  /*8010*/  ULDC UR36, c[0x0][0x658] ;  /* 0x0001960000247ab9 */ /* 0x000fe40000000800 */
[----:B------:R-:W-:Y:S01]  /*8020*/  UIADD3 UR18, UR17, UR18, URZ ;  /* 0x0000001211127290 */ /* 0x000fe2000fffe03f */
[----:B------:R-:W-:Y:S01]  /*8030*/  UMOV UR24, 0xffffffff ;  /* 0xffffffff00187882 */ /* 0x000fe20000000000 */
[----:B------:R-:W-:Y:S01]  /*8040*/  ULDC.64 UR4, c[0x0][0x640] ;  /* 0x0001900000047ab9 */ /* 0x000fe20000000a00 */
[----:B------:R-:W-:Y:S01]  /*8050*/  USHF.L.U32 UR32, UR24, UR36, URZ ;  /* 0x0000002418207299 */ /* 0x000fe2000800063f */
[----:B------:R-:W-:Y:S01]  /*8060*/  ISETP.NE.U32.AND P0, PT, RZ, UR4, PT ;  /* 0x00000004ff007c0c */ /* 0x000fe2000bf05070 */
[----:B------:R-:W-:Y:S01]  /*8070*/  USHF.R.U64 UR16, UR16, UR19, UR18 ;  /* 0x0000001310107299 */ /* 0x000fe20008001212 */
[----:B0-----:R-:W-:Y:S01]  /*8080*/  R2UR UR30, R0 ;  /* 0x00000000001e72ca */ /* 0x001fe200000e0000 */
[----:B------:R-:W-:Y:S01]  /*8090*/  USHF.R.U32.HI UR18, URZ, UR19, UR18 ;  /* 0x000000133f127299 */ /* 0x000fe20008011612 */
[----:B------:R-:W-:Y:S01]  /*80a0*/  ISETP.NE.AND.EX P0, PT, RZ, UR5, PT, P0 ;  /* 0x00000005ff007c0c */ /* 0x000fe2000bf05300 */
[----:B------:R-:W-:Y:S01]  /*80b0*/  ULDC UR31, c[0x0][0x608] ;  /* 0x00018200001f7ab9 */ /* 0x000fe20000000800 */
[----:B------:R-:W-:-:S02]  /*80c0*/  ULOP3.LUT UR37, URZ, UR32, URZ, 0x33, !UPT ;  /* 0x000000203f257292 */ /* 0x000fc4000f8e333f */
[----:B------:R-:W-:Y:S02]  /*80d0*/  USHF.R.U64 UR32, UR16, UR31, UR18 ;  /* 0x0000001f10207299 */ /* 0x000fe40008001212 */
[----:B------:R-:W-:Y:S01]  /*80e0*/  USHF.R.U32.HI UR18, URZ, UR31, UR18 ;  /* 0x0000001f3f127299 */ /* 0x000fe20008011612 */
[----:B------:R-:W-:Y:S01]  /*80f0*/  UMOV UR34, 0x1 ;  /* 0x0000000100227882 */ /* 0x000fe20000000000 */
[----:B------:R-:W-:Y:S02]  /*8100*/  UIADD3 UR28, -UR28, URZ, URZ ;  /* 0x0000003f1c1c7290 */ /* 0x000fe4000fffe13f */
[----:B------:R-:W-:Y:S02]  /*8110*/  USHF.L.U32 UR24, UR34, UR36, URZ ;  /* 0x0000002422187299 */ /* 0x000fe4000800063f */
[----:B------:R-:W-:Y:S01]  /*8120*/  USHF.R.U64 UR34, UR32, UR36, UR18 ;  /* 0x0000002420227299 */ /* 0x000fe20008001212 */
[----:B------:R-:W-:Y:S01]  /*8130*/  ULDC UR29, c[0x0][0x144] ;  /* 0x00005100001d7ab9 */ /* 0x000fe20000000800 */
[----:B------:R-:W-:Y:S01]  /*8140*/  ULDC UR15, c[0x0][0x600] ;  /* 0x00018000000f7ab9 */ /* 0x000fe20000000800 */
[----:B------:R-:W-:-:S02]  /*8150*/  UIADD3 UR35, -UR30, URZ, URZ ;  /* 0x0000003f1e237290 */ /* 0x000fc4000fffe13f */
[----:B------:R-:W-:Y:S02]  /*8160*/  USHF.R.U32.HI UR31, URZ, UR36, UR18 ;  /* 0x000000243f1f7299 */ /* 0x000fe40008011612 */
[----:B------:R-:W-:Y:S02]  /*8170*/  UIADD3 UR17, UR15, -0x1, URZ ;  /* 0xffffffff0f117890 */ /* 0x000fe4000fffe03f */
[----:B------:R-:W-:Y:S01]  /*8180*/  UIMAD UR36, UR29, UR28, UR12 ;  /* 0x0000001c1d2472a4 */ /* 0x000fe2000f8e020c */
[----:B------:R-:W-:Y:S01]  /*8190*/  ULDC UR40, c[0x0][0x148] ;  /* 0x0000520000287ab9 */ /* 0x000fe20000000800 */
[----:B------:R-:W-:Y:S01]  /*81a0*/  ULDC UR38, c[0x0][0x648] ;  /* 0x0001920000267ab9 */ /* 0x000fe20000000800 */
[----:B------:R-:W-:Y:S01]  /*81b0*/  ULDC UR39, c[0x0][0x638] ;  /* 0x00018e0000277ab9 */ /* 0x000fe20000000800 */
[----:B------:R-:W-:Y:S01]  /*81c0*/  UMOV UR30, UR34 ;  /* 0x00000022001e7c82 */ /* 0x000fe20008000000 */
[----:B------:R-:W-:Y:S07]  /*81d0*/  @!P0 BRA `(.L_x_171) ;  /* 0x0000000000288947 */ /* 0x000fee0003800000 */
        /* <DEDUP_REMOVED lines=10> */
.L_x_171:
[----:B------:R-:W-:Y:S01]  /*8280*/  USHF.R.U64 UR4, UR30, UR38, UR31 ;  /* 0x000000261e047299 */ /* 0x000fe2000800121f */
[----:B------:R-:W-:Y:S01]  /*8290*/  IMAD.MOV.U32 R12, RZ, RZ, 0x1 ;  /* 0x00000001ff0c7424 */ /* 0x000fe200078e00ff */
[----:B------:R-:W-:Y:S01]  /*82a0*/  ULOP3.LUT UR32, UR32, UR37, URZ, 0xc0, !UPT ;  /* 0x0000002520207292 */ /* 0x000fe2000f8ec03f */
[----:B------:R-:W-:Y:S01]  /*82b0*/  IMAD.U32 R0, RZ, RZ, UR6 ;  /* 0x00000006ff007e24 */ /* 0x000fe2000f8e00ff */
[----:B------:R-:W-:Y:S02]  /*82c0*/  UIADD3 UR5, -UR4, URZ, URZ ;  /* 0x0000003f04057290 */ /* 0x000fe4000fffe13f */
[----:B------:R-:W-:Y:S02]  /*82d0*/  @UP2 UIMAD UR36, UR40, UR35, UR33 ;  /* 0x00000023282422a4 */ /* 0x000fe4000f8e0221 */
[----:B------:R-:W-:Y:S02]  /*82e0*/  ULOP3.LUT UR17, UR16, UR17, URZ, 0xc0, !UPT ;  /* 0x0000001110117292 */ /* 0x000fe4000f8ec03f */
[----:B------:R-:W-:-:S02]  /*82f0*/  UIMAD UR4, UR24, UR4, UR32 ;  /* 0x00000004180472a4 */ /* 0x000fc4000f8e0220 */
        /* <DEDUP_REMOVED lines=8> */
.L_x_169:
[----:B------:R-:W-:Y:S01]  /*8380*/  UIADD3 UR9, UR26, UR9, URZ ;  /* 0x000000091a097290 */ /* 0x000fe2000fffe03f */
[----:B------:R-:W-:Y:S02]  /*8390*/  LOP3.LUT P0, RZ, R12, 0xff, RZ, 0xc0, !PT ;  /* 0x000000ff0cff7812 */ /* 0x000fe4000780c0ff */
[----:B------:R-:W-:Y:S01]  /*83a0*/  LOP3.LUT R148, R148, 0x1, RZ, 0x3c, !PT ;  /* 0x0000000194947812 */ /* 0x000fe200078e3cff */
[----:B------:R-:W-:Y:S02]  /*83b0*/  USHF.R.U32.HI UR4, URZ, 0x2, UR9 ;  /* 0x000000023f047899 */ /* 0x000fe40008011609 */
[----:B------:R-:W-:Y:S02]  /*83c0*/  UISETP.GT.U32.AND UP0, UPT, UR9, 0x3, UPT ;  /* 0x000000030900788c */ /* 0x000fe4000bf04070 */
[----:B------:R-:W-:Y:S02]  /*83d0*/  ULOP3.LUT UR4, UR4, 0x1, URZ, 0xc0, !UPT ;  /* 0x0000000104047892 */ /* 0x000fe4000f8ec03f */
[----:B------:R-:W-:-:S02]  /*83e0*/  UISETP.LT.U32.AND UP0, UPT, UR26, 0x4, UP0 ;  /* 0x000000041a00788c */ /* 0x000fc40008701070 */
[----:B------:R-:W-:Y:S02]  /*83f0*/  UISETP.NE.U32.AND UP1, UPT, UR4, 0x1, UPT ;  /* 0x000000010400788c */ /* 0x000fe4000bf25070 */
[----:B------:R-:W-:Y:S02]  /*8400*/  USEL UR5, URZ, 0x1, !UP0 ;  /* 0x000000013f057887 */ /* 0x000fe4000c000000 */
[----:B------:R-:W-:Y:S02]  /*8410*/  UISETP.GT.U32.AND UP1, UPT, UR26, 0x3, !UP1 ;  /* 0x000000031a00788c */ /* 0x000fe4000cf24070 */
[----:B------:R-:W-:Y:S02]  /*8420*/  ULOP3.LUT UR9, UR9, 0x3, URZ, 0xc0, !UPT ;  /* 0x0000000309097892 */ /* 0x000fe4000f8ec03f */
[----:B------:R-:W-:-:S04]  /*8430*/  USEL UR4, URZ, 0x1, !UP1 ;  /* 0x000000013f047887 */ /* 0x000fc8000c800000 */
[----:B------:R-:W-:Y:S01]  /*8440*/  ULOP3.LUT UR11, UR4, UR11, UR5, 0x96, !UPT ;  /* 0x0000000b040b7292 */ /* 0x000fe2000f8e9605 */
[----:B------:R-:W-:Y:S11]  /*8450*/  @P0 BRA `(.L_x_172) ;  /* 0xffffff9000ac0947 */ /* 0x000ff6000383ffff */
[----:B------:R-:W-:Y:S05]  /*8460*/  EXIT ;  /* 0x000000000000794d */ /* 0x000fea0003800000 */
.L_x_16:
[----:B------:R-:W-:-:S08]  /*8470*/  ISETP.NE.AND P0, PT, RZ, UR6, PT ;  /* 0x00000006ff007c0c */ /* 0x000fd0000bf05270 */
[----:B--23-5:R-:W0:-:S00]  /*8480*/  USETMAXREG.DEALLOC.CTAPOOL 0x28 ;  /* 0x00000028000079c8 */ /* 0x02ce0000080e0500 */
[----:B------:R-:W-:Y:S05]  /*8490*/  @P0 EXIT ;  /* 0x000000000000094d */ /* 0x000fea0003800000 */
[----:B0-----:R-:W-:Y:S01]  /*84a0*/  LOP3.LUT P0, RZ, R13, 0xff, RZ, 0xc0, !PT ;  /* 0x000000ff0dff7812 */ /* 0x001fe2000780c0ff */
[----:B------:R-:W-:Y:S02]  /*84b0*/  IMAD.MOV.U32 R11, RZ, RZ, 0x1 ;  /* 0x00000001ff0b7424 */ /* 0x000fe400078e00ff */
[----:B------:R-:W-:-:S10]  /*84c0*/  IMAD.MOV.U32 R10, RZ, RZ, RZ ;  /* 0x000000ffff0a7224 */ /* 0x000fd400078e00ff */
[----:B------:R-:W-:Y:S05]  /*84d0*/  @!P0 BRA `(.L_x_173) ;  /* 0x0000000c002c8947 */ /* 0x000fea0003800000 */
[----:B------:R-:W0:Y:S01]  /*84e0*/  S2R R14, SR_CgaCtaId ;  /* 0x00000000000e7919 */ /* 0x000e220000008800 */
[----:B------:R-:W-:Y:S01]  /*84f0*/  LOP3.LUT P0, RZ, R8, 0x1f, RZ, 0xc0, !PT ;  /* 0x0000001f08ff7812 */ /* 0x000fe2000780c0ff */
[----:B------:R-:W-:Y:S01]  /*8500*/  ULDC UR5, c[0x0][0x658] ;  /* 0x0001960000057ab9 */ /* 0x000fe20000000800 */
[----:B------:R-:W-:Y:S01]  /*8510*/  UMOV UR6, 0xffffffff ;  /* 0xffffffff00067882 */ /* 0x000fe20000000000 */
[----:B------:R-:W-:Y:S01]  /*8520*/  BSSY B0, `(.L_x_173) ;  /* 0x00000c6000007945 */ /* 0x000fe20003800000 */
[----:B------:R-:W-:Y:S01]  /*8530*/  USHF.L.U32 UR6, UR6, UR5, URZ ;  /* 0x0000000506067299 */ /* 0x000fe2000800063f */
[C---:B------:R-:W-:Y:S01]  /*8540*/  ISETP.NE.AND P3, PT, R9.reuse, RZ, PT ;  /* 0x000000ff0900720c */ /* 0x040fe20003f65270 */
[----:B------:R-:W-:Y:S01]  /*8550*/  IMAD.MOV.U32 R12, RZ, RZ, 0x1 ;  /* 0x00000001ff0c7424 */ /* 0x000fe200078e00ff */
[----:B------:R-:W-:Y:S01]  /*8560*/  ISETP.NE.OR P0, PT, R9, RZ, !P0 ;  /* 0x000000ff0900720c */ /* 0x000fe20004705670 */
[----:B------:R-:W-:Y:S01]  /*8570*/  IMAD.MOV.U32 R11, RZ, RZ, 0x1 ;  /* 0x00000001ff0b7424 */ /* 0x000fe200078e00ff */
[----:B------:R-:W-:Y:S01]  /*8580*/  ULDC UR4, c[0x0][0x600] ;  /* 0x0001800000047ab9 */ /* 0x000fe20000000800 */
[----:B------:R-:W-:Y:S01]  /*8590*/  IMAD.MOV.U32 R10, RZ, RZ, RZ ;  /* 0x000000ffff0a7224 */ /* 0x000fe200078e00ff */
[----:B------:R-:W-:Y:S01]  /*85a0*/  UMOV UR8, 0x1 ;  /* 0x0000000100087882 */ /* 0x000fe20000000000 */
[----:B------:R-:W-:-:S02]  /*85b0*/  UIADD3 UR26, UR14, 0x1, URZ ;  /* 0x000000010e1a7890 */ /* 0x000fc4000fffe03f */
[----:B------:R-:W-:Y:S02]  /*85c0*/  ULOP3.LUT UR27, UR7, 0x2, URZ, 0xfc, !UPT ;  /* 0x00000002071b7892 */ /* 0x000fe4000f8efc3f */
[----:B------:R-:W-:Y:S02]  /*85d0*/  UIADD3 UR4, UR4, -0x1, URZ ;  /* 0xffffffff04047890 */ /* 0x000fe4000fffe03f */
[----:B------:R-:W-:Y:S02]  /*85e0*/  USHF.L.U32 UR5, UR8, UR5, URZ ;  /* 0x0000000508057299 */ /* 0x000fe4000800063f */
[----:B------:R-:W-:Y:S01]  /*85f0*/  ULOP3.LUT UR6, URZ, UR6, URZ, 0x33, !UPT ;  /* 0x000000063f067292 */ /* 0x000fe2000f8e333f */
[----:B------:R-:W-:Y:S01]  /*8600*/  ULDC.64 UR24, c[0x0][0x198] ;  /* 0x0000660000187ab9 */ /* 0x000fe20000000a00 */
[C---:B0-----:R-:W-:Y:S02]  /*8610*/  IMAD.SHL.U32 R13, R14.reuse, 0x40, RZ ;  /* 0x000000400e0d7824 */ /* 0x041fe400078e00ff */
[----:B------:R-:W-:-:S03]  /*8620*/  IMAD.SHL.U32 R14, R14, 0x2000, RZ ;  /* 0x000020000e0e7824 */ /* 0x000fc600078e00ff */
[----:B------:R-:W-:Y:S02]  /*8630*/  LOP3.LUT R13, R13, 0x40, RZ, 0xc0, !PT ;  /* 0x000000400d0d7812 */ /* 0x000fe400078ec0ff */
[----:B------:R-:W-:-:S07]  /*8640*/  LOP3.LUT R14, R14, 0x2000, RZ, 0xc0, !PT ;  /* 0x000020000e0e7812 */ /* 0x000fce00078ec0ff */
.L_x_185:
[----:B------:R-:W-:-:S03]  /*8650*/  UMOV UR8, 0xffffffff ;  /* 0xffffffff00087882 */ /* 0x000fc60000000000 */
[----:B------:R-:W-:Y:S05]  /*8660*/  BRA.DIV UR8, `(.L_x_174) ;  /* 0x0000000e08e47947 */ /* 0x000fea000b800000 */
[----:B------:R-:W-:-:S13]  /*8670*/  ELECT P1, URZ, PT ;  /* 0x00000000003f782f */ /* 0x000fda0003820000 */
.L_x_198:
[----:B------:R-:W0:Y:S01]  /*8680*/  LDC R6, c[0x0][0x28c] ;  /* 0x0000a300ff067b82 */ /* 0x000e220000000800 */
[----:B------:R-:W-:Y:S01]  /*8690*/  BSSY B1, `(.L_x_175) ;  /* 0x000003a000017945 */ /* 0x000fe20003800000 */
[----:B0-----:R-:W-:-:S13]  /*86a0*/  ISETP.LT.OR P1, PT, R6, 0x1, !P1 ;  /* 0x000000010600780c */ /* 0x001fda0004f21670 */
[----:B------:R-:W-:Y:S05]  /*86b0*/  @P1 BRA `(.L_x_176) ;  /* 0x0000000000dc1947 */ /* 0x000fea0003800000 */
[----:B------:R-:W-:Y:S02]  /*86c0*/  IMAD R8, R4, 0x80, R13 ;  /* 0x0000008004087824 */ /* 0x000fe400078e020d */
[----:B------:R-:W-:Y:S02]  /*86d0*/  IMAD.SHL.U32 R9, R5, 0x40, RZ ;  /* 0x0000004005097824 */ /* 0x000fe400078e00ff */
[----:B------:R-:W-:Y:S02]  /*86e0*/  IMAD.MOV.U32 R17, RZ, RZ, RZ ;  /* 0x000000ffff117224 */ /* 0x000fe400078e00ff */
[----:B------:R-:W-:Y:S02]  /*86f0*/  IMAD.U32 R18, RZ, RZ, UR26 ;  /* 0x0000001aff127e24 */ /* 0x000fe4000f8e00ff */
[----:B------:R-:W-:Y:S02]  /*8700*/  IMAD.MOV.U32 R4, RZ, RZ, R11 ;  /* 0x000000ffff047224 */ /* 0x000fe400078e000b */
[----:B------:R-:W-:-:S07]  /*8710*/  IMAD.MOV.U32 R5, RZ, RZ, R10 ;  /* 0x000000ffff057224 */ /* 0x000fce00078e000a */
.L_x_180:
[----:B------:R-:W0:Y:S01]  /*8720*/  S2R R7, SR_CgaCtaId ;  /* 0x0000000000077919 */ /* 0x000e220000008800 */
[----:B------:R-:W-:-:S04]  /*8730*/  MOV R6, 0x400 ;  /* 0x0000040000067802 */ /* 0x000fc80000000f00 */
[----:B0-----:R-:W-:Y:S02]  /*8740*/  LEA R16, R7, R6, 0x18 ;  /* 0x0000000607107211 */ /* 0x001fe400078ec0ff */
[----:B------:R-:W-:Y:S01]  /*8750*/  SHF.L.U32 R6, R4, 0x1f, RZ ;  /* 0x0000001f04067819 */ /* 0x000fe200000006ff */
[----:B------:R-:W0:Y:S02]  /*8760*/  @!P3 LDC R7, c[0x0][0x500] ;  /* 0x00014000ff07bb82 */ /* 0x000e240000000800 */
[----:B------:R-:W-:-:S04]  /*8770*/  IMAD R15, R5, 0x8, R16 ;  /* 0x00000008050f7824 */ /* 0x000fc800078e0210 */
[----:B------:R-:W1:Y:S02]  /*8780*/  SYNCS.PHASECHK.TRANS64.TRYWAIT P1, [R15+URZ+0x20], R6 ;  /* 0x000020060f0075a7 */ /* 0x000e64000802017f */
[----:B-1----:R-:W-:Y:S05]  /*8790*/  @!P1 BRA `(.L_x_177) ;  /* 0x0000000c00b89947 */ /* 0x002fea0003800000 */
.L_x_199:
[----:B------:R-:W-:Y:S01]  /*87a0*/  UPRMT UR8, UR27, 0x9910, URZ ;  /* 0x000099101b087896 */ /* 0x000fe2000800003f */
[----:B0-----:R0:W-:Y:S03]  /*87b0*/  @!P3 SYNCS.ARRIVE.TRANS64 RZ, [R15+URZ], R7 ;  /* 0x000000070fffb9a7 */ /* 0x0011e6000800003f */
[----:B------:R-:W-:-:S06]  /*87c0*/  UISETP.NE.AND UP0, UPT, UR8, 0x2, UPT ;  /* 0x000000020800788c */ /* 0x000fcc000bf05270 */
[----:B------:R-:W-:-:S13]  /*87d0*/  PLOP3.LUT P1, PT, PT, PT, UP0, 0x80, 0x0 ;  /* 0x000000000000781c */ /* 0x000fda0003f2f008 */
[----:B0-----:R-:W-:Y:S05]  /*87e0*/  @P1 BRA `(.L_x_178) ;  /* 0x0000000000041947 */ /* 0x001fea0003800000 */
[----:B------:R-:W-:Y:S01]  /*87f0*/  BPT.TRAP 0x1 ;  /* 0x000000040000795c */ /* 0x000fe20000300000 */
.L_x_178:
[----:B------:R-:W-:Y:S05]  /*8800*/  @P0 BRA `(.L_x_179) ;  /* 0x0000000000040947 */ /* 0x000fea0003800000 */
[----:B------:R-:W-:Y:S01]  /*8810*/  BPT.TRAP 0x1 ;  /* 0x000000040000795c */ /* 0x000fe20000300000 */
.L_x_179:
[C---:B-1----:R-:W-:Y:S01]  /*8820*/  IMAD R6, R5.reuse, 0x2000, R16 ;  /* 0x0000200005067824 */ /* 0x042fe200078e0210 */
[----:B------:R-:W-:Y:S01]  /*8830*/  R2UR UR15, R16 ;  /* 0x00000000100f72ca */ /* 0x000fe200000e0000 */
[----:B------:R-:W-:Y:S01]  /*8840*/  IMAD R7, R5, 0x4000, R14 ;  /* 0x0000400005077824 */ /* 0x000fe200078e020e */
[----:B------:R-:W-:Y:S01]  /*8850*/  R2UR UR20, R9 ;  /* 0x00000000091472ca */ /* 0x000fe200000e0000 */
[----:B------:R-:W-:Y:S01]  /*8860*/  VIADD R18, R18, 0xffffffff ;  /* 0xffffffff12127836 */ /* 0x000fe20000000000 */
[----:B------:R-:W-:Y:S01]  /*8870*/  R2UR UR8, R6 ;  /* 0x00000000060872ca */ /* 0x000fe200000e0000 */
[----:B------:R-:W-:Y:S01]  /*8880*/  UIADD3 UR16, UP0, UR24, 0xf0, URZ ;  /* 0x000000f018107890 */ /* 0x000fe2000ff1e03f */
[----:B------:R-:W-:Y:S01]  /*8890*/  R2UR UR11, R7 ;  /* 0x00000000070b72ca */ /* 0x000fe200000e0000 */
[----:B------:R-:W-:Y:S01]  /*88a0*/  UIADD3 UR28, UP1, UR24, 0x1f0, URZ ;  /* 0x000001f0181c7890 */ /* 0x000fe2000ff3e03f */
[----:B------:R-:W-:Y:S01]  /*88b0*/  R2UR UR9, R15 ;  /* 0x000000000f0972ca */ /* 0x000fe200000e0000 */
[----:B------:R-:W-:Y:S01]  /*88c0*/  UIADD3.X UR17, URZ, UR25, URZ, UP0, !UPT ;  /* 0x000000193f117290 */ /* 0x000fe200087fe43f */
[----:B------:R-:W-:Y:S01]  /*88d0*/  R2UR UR10, R17 ;  /* 0x00000000110a72ca */ /* 0x000fe200000e0000 */
[----:B------:R-:W-:Y:S01]  /*88e0*/  VIADD R5, R5, 0x1 ;  /* 0x0000000105057836 */ /* 0x000fe20000000000 */
[----:B------:R-:W-:Y:S01]  /*88f0*/  R2UR UR12, R0 ;  /* 0x00000000000c72ca */ /* 0x000fe200000e0000 */
[----:B------:R-:W-:Y:S01]  /*8900*/  UIADD3.X UR29, URZ, UR25, URZ, UP1, !UPT ;  /* 0x000000193f1d7290 */ /* 0x000fe20008ffe43f */
[----:B------:R-:W-:Y:S01]  /*8910*/  R2UR UR21, R8 ;  /* 0x00000000081572ca */ /* 0x000fe200000e0000 */
[----:B------:R-:W-:Y:S01]  /*8920*/  UMOV UR18, 0x0 ;  /* 0x0000000000127882 */ /* 0x000fe20000000000 */
[----:B------:R-:W-:Y:S01]  /*8930*/  ISETP.GT.AND P2, PT, R18, 0x1, PT ;  /* 0x000000011200780c */ /* 0x000fe20003f44270 */
[----:B------:R-:W-:Y:S01]  /*8940*/  UIADD3 UR8, UR8, 0x180, URZ ;  /* 0x0000018008087890 */ /* 0x000fe2000fffe03f */
[----:B------:R-:W-:Y:S01]  /*8950*/  ISETP.NE.AND P1, PT, R5, 0x4, PT ;  /* 0x000000040500780c */ /* 0x000fe20003f25270 */
[----:B------:R-:W-:Y:S01]  /*8960*/  UIADD3 UR15, UR15, 0x8180, UR11 ;  /* 0x000081800f0f7890 */ /* 0x000fe2000fffe00b */
[----:B------:R-:W-:Y:S01]  /*8970*/  VIADD R17, R17, 0x80 ;  /* 0x0000008011117836 */ /* 0x000fe20000000000 */
[----:B------:R-:W-:Y:S01]  /*8980*/  UMOV UR19, 0x10000000 ;  /* 0x1000000000137882 */ /* 0x000fe20000000000 */
[----:B------:R-:W-:Y:S01]  /*8990*/  UMOV UR11, UR20 ;  /* 0x00000014000b7c82 */ /* 0x000fe20008000000 */
[----:B------:R-:W-:Y:S01]  /*89a0*/  UMOV UR30, 0x30000 ;  /* 0x00030000001e7882 */ /* 0x000fe20000000000 */
[----:B------:R-:W-:-:S02]  /*89b0*/  SEL R7, RZ, 0x1, P1 ;  /* 0x00000001ff077807 */ /* 0x000fc40000800000 */
[----:B------:R0:W-:Y:S01]  /*89c0*/  UTMALDG.3D [UR8], [UR16], desc[UR18] ;  /* 0x00001208100075b4 */ /* 0x0001e20008011000 */
[----:B------:R-:W-:Y:S02]  /*89d0*/  SEL R5, R5, RZ, P1 ;  /* 0x000000ff05057207 */ /* 0x000fe40000800000 */
[----:B------:R-:W-:Y:S01]  /*89e0*/  LOP3.LUT R4, R4, R7, RZ, 0x3c, !PT ;  /* 0x0000000704047212 */ /* 0x000fe200078e3cff */
[----:B0-----:R-:W-:Y:S01]  /*89f0*/  UMOV UR11, UR21 ;  /* 0x00000015000b7c82 */ /* 0x001fe20008000000 */
[----:B------:R-:W-:Y:S02]  /*8a00*/  UMOV UR8, UR15 ;  /* 0x0000000f00087c82 */ /* 0x000fe40008000000 */
[----:B------:R0:W-:Y:S02]  /*8a10*/  UTMALDG.3D.MULTICAST [UR8], [UR28], UR30, desc[UR18] ;  /* 0x000012081c0073b4 */ /* 0x0001e4000801181e */
[----:B0-----:R-:W-:Y:S05]  /*8a20*/  @P2 BRA `(.L_x_180) ;  /* 0xfffffffc003c2947 */ /* 0x001fea000383ffff */
.L_x_176:
[----:B------:R-:W-:Y:S05]  /*8a30*/  BSYNC B1 ;  /* 0x0000000000017941 */ /* 0x000fea0003800000 */
.L_x_175:
[----:B------:R-:W-:Y:S01]  /*8a40*/  LOP3.LUT P4, RZ, R12, 0xff, RZ, 0xc0, !PT ;  /* 0x000000ff0cff7812 */ /* 0x000fe2000788c0ff */
[----:B------:R-:W-:Y:S01]  /*8a50*/  VIADD R10, R10, UR14 ;  /* 0x0000000e0a0a7c36 */ /* 0x000fe20008000000 */
[----:B------:R-:W-:Y:S01]  /*8a60*/  ULDC.64 UR8, c[0x0][0x650] ;  /* 0x0001940000087ab9 */ /* 0x000fe20000000a00 */
[----:B------:R-:W-:Y:S01]  /*8a70*/  BSSY B1, `(.L_x_181) ;  /* 0x000006e000017945 */ /* 0x000fe20003800000 */
[----:B------:R-:W-:Y:S02]  /*8a80*/  PRMT R6, RZ, 0x7610, R6 ;  /* 0x00007610ff067816 */ /* 0x000fe40000000006 */
[----:B------:R-:W-:Y:S02]  /*8a90*/  SHF.R.U32.HI R0, RZ, 0x2, R10 ;  /* 0x00000002ff007819 */ /* 0x000fe4000001160a */
[----:B------:R-:W-:Y:S02]  /*8aa0*/  ISETP.GT.U32.AND P1, PT, R10, 0x3, PT ;  /* 0x000000030a00780c */ /* 0x000fe40003f24070 */
[----:B------:R-:W-:-:S02]  /*8ab0*/  LOP3.LUT R0, R0, 0x1, RZ, 0xc0, !PT ;  /* 0x0000000100007812 */ /* 0x000fc400078ec0ff */
[----:B------:R-:W-:Y:S01]  /*8ac0*/  LOP3.LUT R10, R10, 0x3, RZ, 0xc0, !PT ;  /* 0x000000030a0a7812 */ /* 0x000fe200078ec0ff */
[----:B------:R-:W0:Y:S01]  /*8ad0*/  @P4 S2R R5, SR_CgaCtaId ;  /* 0x0000000000054919 */ /* 0x000e220000008800 */
[----:B------:R-:W-:Y:S02]  /*8ae0*/  @P4 MOV R4, 0x400 ;  /* 0x0000040000044802 */ /* 0x000fe40000000f00 */
[----:B------:R-:W-:Y:S02]  /*8af0*/  ISETP.NE.U32.AND P2, PT, R0, 0x1, PT ;  /* 0x000000010000780c */ /* 0x000fe40003f45070 */
[----:B------:R-:W-:Y:S02]  /*8b00*/  PRMT R12, RZ, 0x7610, R12 ;  /* 0x00007610ff0c7816 */ /* 0x000fe4000000000c */
[----:B0-----:R-:W-:Y:S01]  /*8b10*/  @P4 LEA R4, R5, R4, 0x18 ;  /* 0x0000000405044211 */ /* 0x001fe200078ec0ff */
[----:B------:R-:W-:-:S03]  /*8b20*/  IMAD.U32 R5, RZ, RZ, UR14 ;  /* 0x0000000eff057e24 */ /* 0x000fc6000f8e00ff */
[----:B------:R0:W-:Y:S01]  /*8b30*/  @P4 SYNCS.ARRIVE.TRANS64.A1T0 RZ, [R4+URZ+0x78], RZ ;  /* 0x000078ff04ff49a7 */ /* 0x0001e2000810003f */
[----:B------:R-:W-:Y:S02]  /*8b40*/  IADD3 R2, P4, R2, UR22, RZ ;  /* 0x0000001602027c10 */ /* 0x000fe4000ff9e0ff */
[----:B------:R-:W-:Y:S02]  /*8b50*/  ISETP.LT.U32.AND P1, PT, R5, 0x4, P1 ;  /* 0x000000040500780c */ /* 0x000fe40000f21070 */
[----:B------:R-:W-:Y:S02]  /*8b60*/  IADD3.X R3, R3, UR13, RZ, P4, !PT ;  /* 0x0000000d03037c10 */ /* 0x000fe4000a7fe4ff */
[----:B------:R-:W-:Y:S02]  /*8b70*/  ISETP.GE.U32.AND P4, PT, R2, UR8, PT ;  /* 0x0000000802007c0c */ /* 0x000fe4000bf86070 */
[----:B------:R-:W-:Y:S02]  /*8b80*/  SEL R0, RZ, 0x1, !P1 ;  /* 0x00000001ff007807 */ /* 0x000fe40004800000 */
[----:B------:R-:W-:-:S02]  /*8b90*/  ISETP.GE.U32.AND.EX P1, PT, R3, UR9, PT, P4 ;  /* 0x0000000903007c0c */ /* 0x000fc4000bf26140 */
[----:B------:R-:W-:Y:S01]  /*8ba0*/  ISETP.GT.U32.AND P2, PT, R5, 0x3, !P2 ;  /* 0x000000030500780c */ /* 0x000fe20005744070 */
[----:B------:R-:W-:-:S03]  /*8bb0*/  IMAD.MOV.U32 R5, RZ, RZ, -0x1 ;  /* 0xffffffffff057424 */ /* 0x000fc600078e00ff */
[----:B0-----:R-:W-:-:S04]  /*8bc0*/  SEL R4, RZ, 0x1, !P2 ;  /* 0x00000001ff047807 */ /* 0x001fc80005000000 */
[----:B------:R-:W-:Y:S01]  /*8bd0*/  LOP3.LUT R11, R4, R11, R0, 0x96, !PT ;  /* 0x0000000b040b7212 */ /* 0x000fe200078e9600 */
[----:B------:R-:W-:Y:S02]  /*8be0*/  IMAD.MOV.U32 R4, RZ, RZ, -0x1 ;  /* 0xffffffffff047424 */ /* 0x000fe400078e00ff */
[----:B------:R-:W-:Y:S01]  /*8bf0*/  IMAD.MOV.U32 R0, RZ, RZ, -0x1 ;  /* 0xffffffffff007424 */ /* 0x000fe200078e00ff */
[----:B------:R-:W-:Y:S06]  /*8c00*/  @P1 BRA `(.L_x_182) ;  /* 0x0000000400501947 */ /* 0x000fec0003800000 */
[----:B------:R-:W0:Y:S01]  /*8c10*/  S2UR UR8, SR_CTAID.X ;  /* 0x00000000000879c3 */ /* 0x000e220000002500 */
[----:B------:R-:W-:Y:S01]  /*8c20*/  ULDC.64 UR10, c[0x0][0x628] ;  /* 0x00018a00000a7ab9 */ /* 0x000fe20000000a00 */
[----:B------:R-:W-:Y:S01]  /*8c30*/  ULDC UR9, c[0x0][0x150] ;  /* 0x0000540000097ab9 */ /* 0x000fe20000000800 */
[----:B------:R-:W-:Y:S01]  /*8c40*/  ISETP.NE.U32.AND P1, PT, RZ, UR10, PT ;  /* 0x0000000aff007c0c */ /* 0x000fe2000bf25070 */
[----:B------:R-:W-:Y:S01]  /*8c50*/  ULDC UR12, c[0x0][0x630] ;  /* 0x00018c00000c7ab9 */ /* 0x000fe20000000800 */
[----:B------:R-:W-:Y:S01]  /*8c60*/  ULDC UR16, c[0x0][0x154] ;  /* 0x0000550000107ab9 */ /* 0x000fe20000000800 */
[----:B------:R-:W-:Y:S01]  /*8c70*/  IMAD.MOV.U32 R4, RZ, RZ, R2 ;  /* 0x000000ffff047224 */ /* 0x000fe200078e0002 */
[----:B------:R-:W-:Y:S01]  /*8c80*/  ISETP.NE.AND.EX P1, PT, RZ, UR11, PT, P1 ;  /* 0x0000000bff007c0c */ /* 0x000fe2000bf25310 */
[----:B------:R-:W1:Y:S01]  /*8c90*/  S2UR UR15, SR_CTAID.Y ;  /* 0x00000000000f79c3 */ /* 0x000e620000002600 */
[----:B------:R-:W-:Y:S01]  /*8ca0*/  IMAD.MOV.U32 R5, RZ, RZ, R3 ;  /* 0x000000ffff057224 */ /* 0x000fe200078e0003 */
[----:B0-----:R-:W-:-:S05]  /*8cb0*/  I2FP.F32.U32 R0, UR8 ;  /* 0x0000000800007c45 */ /* 0x001fca0008201000 */
[----:B------:R-:W-:-:S05]  /*8cc0*/  FMUL R16, R0, UR9 ;  /* 0x0000000900107c20 */ /* 0x000fca0008400000 */
[----:B------:R-:W-:Y:S05]  /*8cd0*/  @!P1 BRA `(.L_x_183) ;  /* 0x0000000000289947 */ /* 0x000fea0003800000 */
[----:B------:R-:W-:Y:S02]  /*8ce0*/  ULDC UR9, c[0x0][0x634] ;  /* 0x00018d0000097ab9 */ /* 0x000fe40000000800 */
[----:B------:R-:W-:-:S05]  /*8cf0*/  IADD3 R9, P1, R2, UR9, RZ ;  /* 0x0000000902097c10 */ /* 0x000fca000ff3e0ff */
[----:B------:R-:W-:-:S04]  /*8d00*/  IMAD.X R15, RZ, RZ, R3, P1 ;  /* 0x000000ffff0f7224 */ /* 0x000fc800008e0603 */
[----:B------:R-:W-:-:S04]  /*8d10*/  IMAD.WIDE.U32 R6, R15, UR10, RZ ;  /* 0x0000000a0f067c25 */ /* 0x000fc8000f8e00ff */
[----:B------:R-:W-:-:S04]  /*8d20*/  IMAD.WIDE.U32 R6, P1, R9, UR11, R6 ;  /* 0x0000000b09067c25 */ /* 0x000fc8000f820006 */
[----:B------:R-:W-:-:S04]  /*8d30*/  IMAD.WIDE.U32 R8, R9, UR10, RZ ;  /* 0x0000000a09087c25 */ /* 0x000fc8000f8e00ff */
[----:B------:R-:W-:Y:S01]  /*8d40*/  IMAD.X R5, RZ, RZ, RZ, P1 ;  /* 0x000000ffff057224 */ /* 0x000fe200008e06ff */
[----:B------:R-:W-:Y:S01]  /*8d50*/  IADD3 RZ, P1, R9, R6, RZ ;  /* 0x0000000609ff7210 */ /* 0x000fe20007f3e0ff */
[----:B------:R-:W-:-:S04]  /*8d60*/  IMAD.MOV.U32 R4, RZ, RZ, R7 ;  /* 0x000000ffff047224 */ /* 0x000fc800078e0007 */
[----:B------:R-:W-:-:S08]  /*8d70*/  IMAD.WIDE.U32.X R4, R15, UR11, R4, P1 ;  /* 0x0000000b0f047c25 */ /* 0x000fd000088e0404 */
.L_x_183:
[--C-:B------:R-:W-:Y:S01]  /*8d80*/  SHF.R.U64 R0, R4, UR12, R5.reuse ;  /* 0x0000000c04007c19 */ /* 0x100fe20008001205 */
[----:B------:R-:W0:Y:S01]  /*8d90*/  F2I.U32.TRUNC.NTZ R16, R16 ;  /* 0x0000001000107305 */ /* 0x000e22000020f000 */
[----:B------:R-:W-:Y:S01]  /*8da0*/  SHF.R.U32.HI R4, RZ, UR12, R5 ;  /* 0x0000000cff047c19 */ /* 0x000fe20008011605 */
[----:B------:R-:W-:Y:S01]  /*8db0*/  ULDC.64 UR10, c[0x0][0x620] ;  /* 0x00018800000a7ab9 */ /* 0x000fe20000000a00 */
[----:B------:R-:W-:Y:S01]  /*8dc0*/  IADD3 R7, P1, RZ, -R0, RZ ;  /* 0x80000000ff077210 */ /* 0x000fe20007f3e0ff */
[----:B------:R-:W2:Y:S01]  /*8dd0*/  LDC R15, c[0x0][0x610] ;  /* 0x00018400ff0f7b82 */ /* 0x000ea20000000800 */
[----:B-1----:R-:W-:Y:S01]  /*8de0*/  I2FP.F32.U32 R6, UR15 ;  /* 0x0000000f00067c45 */ /* 0x002fe20008201000 */
[----:B------:R-:W-:Y:S01]  /*8df0*/  ULDC UR12, c[0x0][0x658] ;  /* 0x00019600000c7ab9 */ /* 0x000fe20000000800 */
[----:B------:R-:W-:Y:S01]  /*8e00*/  ULDC UR18, c[0x0][0x648] ;  /* 0x0001920000127ab9 */ /* 0x000fe20000000800 */
[----:B------:R-:W-:Y:S02]  /*8e10*/  IMAD.X R4, RZ, RZ, ~R4, P1 ;  /* 0x000000ffff047224 */ /* 0x000fe400008e0e04 */
[----:B------:R-:W-:Y:S01]  /*8e20*/  FMUL R8, R6, UR16 ;  /* 0x0000001006087c20 */ /* 0x000fe20008400000 */
[----:B------:R-:W-:Y:S01]  /*8e30*/  ULDC.64 UR16, c[0x0][0x640] ;  /* 0x0001900000107ab9 */ /* 0x000fe20000000a00 */
[----:B------:R-:W-:Y:S01]  /*8e40*/  IMAD R6, R4, UR10, RZ ;  /* 0x0000000a04067c24 */ /* 0x000fe2000f8e02ff */
[----:B------:R-:W-:Y:S01]  /*8e50*/  ISETP.NE.U32.AND P1, PT, RZ, UR16, PT ;  /* 0x00000010ff007c0c */ /* 0x000fe2000bf25070 */
[C---:B------:R-:W-:Y:S01]  /*8e60*/  IMAD.WIDE.U32 R4, R7.reuse, UR10, R2 ;  /* 0x0000000a07047c25 */ /* 0x040fe2000f8e0002 */
[----:B0-----:R-:W-:Y:S01]  /*8e70*/  R2UR UR9, R16 ;  /* 0x00000000100972ca */ /* 0x001fe200000e0000 */
[----:B------:R-:W0:Y:S01]  /*8e80*/  F2I.U32.TRUNC.NTZ R8, R8 ;  /* 0x0000000800087305 */ /* 0x000e22000020f000 */
[----:B------:R-:W-:Y:S01]  /*8e90*/  ULDC UR10, c[0x0][0x618] ;  /* 0x00018600000a7ab9 */ /* 0x000fe20000000800 */
[----:B------:R-:W-:Y:S01]  /*8ea0*/  IMAD R7, R7, UR11, R6 ;  /* 0x0000000b07077c24 */ /* 0x000fe2000f8e0206 */
[----:B------:R-:W-:-:S03]  /*8eb0*/  ISETP.NE.AND.EX P1, PT, RZ, UR17, PT, P1 ;  /* 0x00000011ff007c0c */ /* 0x000fc6000bf25310 */
[----:B------:R-:W-:-:S05]  /*8ec0*/  IMAD.IADD R5, R5, 0x1, R7 ;  /* 0x0000000105057824 */ /* 0x000fca00078e0207 */
[--C-:B------:R-:W-:Y:S02]  /*8ed0*/  SHF.R.U64 R16, R4, UR10, R5.reuse ;  /* 0x0000000a04107c19 */ /* 0x100fe40008001205 */
[----:B------:R-:W-:Y:S01]  /*8ee0*/  SHF.R.U32.HI R5, RZ, UR10, R5 ;  /* 0x0000000aff057c19 */ /* 0x000fe20008011605 */
[----:B------:R-:W-:Y:S01]  /*8ef0*/  ULDC UR10, c[0x0][0x608] ;  /* 0x00018200000a7ab9 */ /* 0x000fe20000000800 */
[----:B0-----:R-:W-:Y:S02]  /*8f00*/  R2UR UR11, R8 ;  /* 0x00000000080b72ca */ /* 0x001fe400000e0000 */
[--C-:B------:R-:W-:Y:S02]  /*8f10*/  SHF.R.U64 R18, R16, UR10, R5.reuse ;  /* 0x0000000a10127c19 */ /* 0x100fe40008001205 */
[----:B------:R-:W-:Y:S01]  /*8f20*/  SHF.R.U32.HI R5, RZ, UR10, R5 ;  /* 0x0000000aff057c19 */ /* 0x000fe20008011605 */
[----:B------:R-:W-:-:S03]  /*8f30*/  UIADD3 UR10, -UR9, URZ, URZ ;  /* 0x0000003f090a7290 */ /* 0x000fc6000fffe13f */
[--C-:B------:R-:W-:Y:S01]  /*8f40*/  SHF.R.U64 R20, R18, UR12, R5.reuse ;  /* 0x0000000c12147c19 */ /* 0x100fe20008001205 */
[----:B------:R-:W-:Y:S01]  /*8f50*/  ULDC UR9, c[0x0][0x144] ;  /* 0x0000510000097ab9 */ /* 0x000fe20000000800 */
[----:B------:R-:W-:-:S03]  /*8f60*/  SHF.R.U32.HI R5, RZ, UR12, R5 ;  /* 0x0000000cff057c19 */ /* 0x000fc60008011605 */
[----:B------:R-:W-:Y:S01]  /*8f70*/  IMAD.MOV.U32 R4, RZ, RZ, R20 ;  /* 0x000000ffff047224 */ /* 0x000fe200078e0014 */
[----:B------:R-:W-:Y:S06]  /*8f80*/  @!P1 BRA `(.L_x_184) ;  /* 0x0000000000289947 */ /* 0x000fec0003800000 */
        /* <DEDUP_REMOVED lines=10> */
.L_x_184:
[----:B------:R-:W-:Y:S01]  /*9030*/  UIADD3 UR11, -UR11, URZ, URZ ;  /* 0x0000003f0b0b7290 */ /* 0x000fe2000fffe13f */
[----:B------:R-:W-:Y:S01]  /*9040*/  SHF.R.U64 R5, R4, UR18, R5 ;  /* 0x0000001204057c19 */ /* 0x000fe20008001205 */
[----:B------:R-:W-:Y:S01]  /*9050*/  UIMAD UR8, UR9, UR10, UR8 ;  /* 0x0000000a090872a4 */ /* 0x000fe2000f8e0208 */
[----:B------:R-:W-:Y:S02]  /*9060*/  LOP3.LUT R4, R18, UR6, RZ, 0xc0, !PT ;  /* 0x0000000612047c12 */ /* 0x000fe4000f8ec0ff */
[----:B------:R-:W-:Y:S01]  /*9070*/  ULDC UR9, c[0x0][0x148] ;  /* 0x0000520000097ab9 */ /* 0x000fe20000000800 */
[----:B------:R-:W-:Y:S01]  /*9080*/  IMAD.MOV R7, RZ, RZ, -R5 ;  /* 0x000000ffff077224 */ /* 0x000fe200078e0a05 */
[----:B------:R-:W-:Y:S01]  /*9090*/  @UP2 UIMAD UR8, UR9, UR11, UR15 ;  /* 0x0000000b090822a4 */ /* 0x000fe2000f8e020f */
[----:B------:R-:W-:Y:S01]  /*90a0*/  IMAD R6, R5, UR5, R4 ;  /* 0x0000000505067c24 */ /* 0x000fe2000f8e0204 */
[----:B------:R-:W-:Y:S01]  /*90b0*/  LOP3.LUT R5, R16, UR4, RZ, 0xc0, !PT ;  /* 0x0000000410057c12 */ /* 0x000fe2000f8ec0ff */
[----:B------:R-:W-:Y:S01]  /*90c0*/  ULDC UR9, c[0x0][0x638] ;  /* 0x00018e0000097ab9 */ /* 0x000fe20000000800 */
[----:B------:R-:W-:Y:S01]  /*90d0*/  PLOP3.LUT P1, PT, PT, PT, UP2, 0x80, 0x0 ;  /* 0x000000000000781c */ /* 0x000fe20003f2f028 */
[----:B------:R-:W-:-:S02]  /*90e0*/  IMAD R4, R7, UR9, R20 ;  /* 0x0000000907047c24 */ /* 0x000fc4000f8e0214 */
[----:B--2---:R-:W-:Y:S01]  /*90f0*/  IMAD R15, R6, R15, UR8 ;  /* 0x00000008060f7e24 */ /* 0x004fe2000f8e020f */
[----:B------:R-:W-:Y:S01]  /*9100*/  ULDC UR8, c[0x0][0x600] ;  /* 0x0001800000087ab9 */ /* 0x000fe20000000800 */
[----:B------:R-:W-:Y:S02]  /*9110*/  IMAD.MOV.U32 R6, RZ, RZ, 0x1 ;  /* 0x00000001ff067424 */ /* 0x000fe400078e00ff */
[----:B------:R-:W-:-:S05]  /*9120*/  IMAD R8, R4, UR8, R5 ;  /* 0x0000000804087c24 */ /* 0x000fca000f8e0205 */
[----:B------:R-:W-:Y:S02]  /*9130*/  SEL R4, R8, R15, !P1 ;  /* 0x0000000f08047207 */ /* 0x000fe40004800000 */
[----:B------:R-:W-:-:S07]  /*9140*/  SEL R5, R15, R8, !P1 ;  /* 0x000000080f057207 */ /* 0x000fce0004800000 */
.L_x_182:
[----:B------:R-:W-:Y:S05]  /*9150*/  BSYNC B1 ;  /* 0x0000000000017941 */ /* 0x000fea0003800000 */
.L_x_181:
[----:B------:R-:W-:-:S13]  /*9160*/  LOP3.LUT P1, RZ, R6, 0xff, RZ, 0xc0, !PT ;  /* 0x000000ff06ff7812 */ /* 0x000fda000782c0ff */
[----:B------:R-:W-:Y:S05]  /*9170*/  @P1 BRA `(.L_x_185) ;  /* 0xfffffff400341947 */ /* 0x000fea000383ffff */
[----:B------:R-:W-:Y:S05]  /*9180*/  BSYNC B0 ;  /* 0x0000000000007941 */ /* 0x000fea0003800000 */
.L_x_173:
[----:B------:R-:W-:-:S03]  /*9190*/  UMOV UR8, 0xffffffff ;  /* 0xffffffff00087882 */ /* 0x000fc60000000000 */
[----:B------:R-:W-:Y:S05]  /*91a0*/  BRA.DIV UR8, `(.L_x_186) ;  /* 0x0000000608487947 */ /* 0x000fea000b800000 */
[----:B------:R-:W-:-:S13]  /*91b0*/  ELECT P0, URZ, PT ;  /* 0x00000000003f782f */ /* 0x000fda0003800000 */
.L_x_202:
[----:B------:R-:W-:Y:S04]  /*91c0*/  BSSY B0, `(.L_x_187) ;  /* 0x000002c000007945 */ /* 0x000fe80003800000 */
[----:B------:R-:W-:Y:S05]  /*91d0*/  @!P0 BRA `(.L_x_188) ;  /* 0x0000000000a88947 */ /* 0x000fea0003800000 */
[----:B------:R-:W-:-:S04]  /*91e0*/  ULOP3.LUT UR8, UR7, 0x2, URZ, 0xfc, !UPT ;  /* 0x0000000207087892 */ /* 0x000fc8000f8efc3f */
[----:B------:R-:W-:-:S06]  /*91f0*/  UISETP.NE.AND UP0, UPT, UR8, 0x3, UPT ;  /* 0x000000030800788c */ /* 0x000fcc000bf05270 */
[----:B------:R-:W-:-:S13]  /*9200*/  PLOP3.LUT P0, PT, PT, PT, UP0, 0x80, 0x0 ;  /* 0x000000000000781c */ /* 0x000fda0003f0f008 */
[----:B------:R-:W-:Y:S05]  /*9210*/  @!P0 BRA `(.L_x_189) ;  /* 0x0000000000048947 */ /* 0x000fea0003800000 */
[----:B------:R-:W-:Y:S01]  /*9220*/  BPT.TRAP 0x1 ;  /* 0x000000040000795c */ /* 0x000fe20000300000 */
.L_x_189:
[----:B------:R-:W0:Y:S01]  /*9230*/  S2R R3, SR_CgaCtaId ;  /* 0x0000000000037919 */ /* 0x000e220000008800 */
[----:B------:R-:W-:Y:S02]  /*9240*/  MOV R0, 0x400 ;  /* 0x0000040000007802 */ /* 0x000fe40000000f00 */
[----:B------:R-:W-:Y:S02]  /*9250*/  SHF.L.U32 R2, R11, 0x1f, RZ ;  /* 0x0000001f0b027819 */ /* 0x000fe400000006ff */
[----:B0-----:R-:W-:-:S05]  /*9260*/  LEA R3, R3, R0, 0x18 ;  /* 0x0000000003037211 */ /* 0x001fca00078ec0ff */
[----:B------:R-:W-:-:S04]  /*9270*/  VIADD R3, R3, 0x20 ;  /* 0x0000002003037836 */ /* 0x000fc80000000000 */
[C---:B------:R-:W-:Y:S02]  /*9280*/  IMAD R5, R10.reuse, 0x8, R3 ;  /* 0x000000080a057824 */ /* 0x040fe400078e0203 */
[----:B------:R-:W-:Y:S02]  /*9290*/  VIADD R10, R10, 0x1 ;  /* 0x000000010a0a7836 */ /* 0x000fe40000000000 */
[----:B------:R-:W0:Y:S03]  /*92a0*/  SYNCS.PHASECHK.TRANS64.TRYWAIT P0, [R5+URZ], R2 ;  /* 0x00000002050075a7 */ /* 0x000e26000800017f */
[----:B------:R-:W-:-:S04]  /*92b0*/  ISETP.NE.AND P1, PT, R10, 0x4, PT ;  /* 0x000000040a00780c */ /* 0x000fc80003f25270 */
[----:B------:R-:W-:Y:S02]  /*92c0*/  SEL R0, RZ, 0x1, P1 ;  /* 0x00000001ff007807 */ /* 0x000fe40000800000 */
[----:B------:R-:W-:Y:S02]  /*92d0*/  SEL R10, R10, RZ, P1 ;  /* 0x000000ff0a0a7207 */ /* 0x000fe40000800000 */
[----:B------:R-:W-:-:S03]  /*92e0*/  LOP3.LUT R11, R11, R0, RZ, 0x3c, !PT ;  /* 0x000000000b0b7212 */ /* 0x000fc600078e3cff */
[----:B------:R-:W-:Y:S01]  /*92f0*/  IMAD R7, R10, 0x8, R3 ;  /* 0x000000080a077824 */ /* 0x000fe200078e0203 */
[----:B------:R-:W-:Y:S01]  /*9300*/  SHF.L.U32 R4, R11, 0x1f, RZ ;  /* 0x0000001f0b047819 */ /* 0x000fe200000006ff */
[----:B0-----:R-:W-:Y:S06]  /*9310*/  @!P0 BRA `(.L_x_190) ;  /* 0x0000000400108947 */ /* 0x001fec0003800000 */
.L_x_203:
[----:B------:R-:W1:Y:S01]  /*9320*/  SYNCS.PHASECHK.TRANS64.TRYWAIT P0, [R7+URZ], R4 ;  /* 0x00000004070075a7 */ /* 0x000e62000800017f */
[----:B------:R-:W-:-:S05]  /*9330*/  VIADD R0, R10, 0x1 ;  /* 0x000000010a007836 */ /* 0x000fca0000000000 */
[----:B------:R-:W-:-:S04]  /*9340*/  ISETP.NE.AND P1, PT, R0, 0x4, PT ;  /* 0x000000040000780c */ /* 0x000fc80003f25270 */
[----:B0-----:R-:W-:Y:S02]  /*9350*/  SEL R2, RZ, 0x1, P1 ;  /* 0x00000001ff027807 */ /* 0x001fe40000800000 */
[----:B------:R-:W-:Y:S02]  /*9360*/  SEL R0, R0, RZ, P1 ;  /* 0x000000ff00007207 */ /* 0x000fe40000800000 */
[----:B------:R-:W-:-:S03]  /*9370*/  LOP3.LUT R11, R11, R2, RZ, 0x3c, !PT ;  /* 0x000000020b0b7212 */ /* 0x000fc600078e3cff */
[----:B------:R-:W-:Y:S01]  /*9380*/  IMAD R6, R0, 0x8, R3 ;  /* 0x0000000800067824 */ /* 0x000fe200078e0203 */
[----:B------:R-:W-:Y:S01]  /*9390*/  SHF.L.U32 R5, R11, 0x1f, RZ ;  /* 0x0000001f0b057819 */ /* 0x000fe200000006ff */
[----:B-1----:R-:W-:Y:S06]  /*93a0*/  @!P0 BRA `(.L_x_191) ;  /* 0x0000000400008947 */ /* 0x002fec0003800000 */
.L_x_204:
[----:B------:R-:W1:Y:S01]  /*93b0*/  SYNCS.PHASECHK.TRANS64.TRYWAIT P0, [R6+URZ], R5 ;  /* 0x00000005060075a7 */ /* 0x000e62000800017f */
[----:B------:R-:W-:-:S05]  /*93c0*/  VIADD R0, R0, 0x1 ;  /* 0x0000000100007836 */ /* 0x000fca0000000000 */
[----:B------:R-:W-:-:S04]  /*93d0*/  ISETP.NE.AND P1, PT, R0, 0x4, PT ;  /* 0x000000040000780c */ /* 0x000fc80003f25270 */
[----:B------:R-:W-:Y:S02]  /*93e0*/  SEL R2, RZ, 0x1, P1 ;  /* 0x00000001ff027807 */ /* 0x000fe40000800000 */
[----:B------:R-:W-:Y:S02]  /*93f0*/  SEL R0, R0, RZ, P1 ;  /* 0x000000ff00007207 */ /* 0x000fe40000800000 */
[----:B------:R-:W-:Y:S01]  /*9400*/  LOP3.LUT R2, R11, R2, RZ, 0x3c, !PT ;  /* 0x000000020b027212 */ /* 0x000fe200078e3cff */
[----:B-1----:R-:W-:Y:S06]  /*9410*/  @!P0 BRA `(.L_x_192) ;  /* 0x0000000000f88947 */ /* 0x002fec0003800000 */
.L_x_205:
[----:B------:R-:W-:Y:S01]  /*9420*/  IMAD R3, R0, 0x8, R3 ;  /* 0x0000000800037824 */ /* 0x000fe200078e0203 */
[----:B------:R-:W-:-:S07]  /*9430*/  SHF.L.U32 R0, R2, 0x1f, RZ ;  /* 0x0000001f02007819 */ /* 0x000fce00000006ff */
.L_x_193:
[----:B--2---:R2:W3:Y:S02]  /*9440*/  SYNCS.PHASECHK.TRANS64.TRYWAIT P0, [R3+URZ], R0 ;  /* 0x00000000030075a7 */ /* 0x0044e4000800017f */
[----:B---3--:R-:W-:Y:S05]  /*9450*/  @!P0 NANOSLEEP.SYNCS 0x989680 ;  /* 0x009896800000895d */ /* 0x008fea0003900000 */
[----:B------:R-:W3:Y:S02]  /*9460*/  @!P0 SYNCS.PHASECHK.TRANS64 P0, [R3+URZ], R0 ;  /* 0x00000000030085a7 */ /* 0x000ee4000800007f */
[----:B---3--:R-:W-:Y:S05]  /*9470*/  @!P0 BRA `(.L_x_193) ;  /* 0xfffffffc00f08947 */ /* 0x008fea000383ffff */
.L_x_188:
[----:B------:R-:W-:Y:S05]  /*9480*/  BSYNC B0 ;  /* 0x0000000000007941 */ /* 0x000fea0003800000 */
.L_x_187:
[----:B------:R-:W-:Y:S05]  /*9490*/  EXIT ;  /* 0x000000000000794d */ /* 0x000fea0003800000 */
.L_x_18:
[----:B0-----:R0:W1:Y:S02]  /*94a0*/  SYNCS.PHASECHK.TRANS64.TRYWAIT P0, [R15+URZ+-0x8], R12 ;  /* 0xfffff80c0f0075a7 */ /* 0x001064000800017f */
[----:B-1----:R-:W-:Y:S05]  /*94b0*/  @!P0 NANOSLEEP.SYNCS 0x989680 ;  /* 0x009896800000895d */ /* 0x002fea0003900000 */
[----:B------:R-:W1:Y:S02]  /*94c0*/  @!P0 SYNCS.PHASECHK.TRANS64 P0, [R15+URZ+-0x8], R12 ;  /* 0xfffff80c0f0085a7 */ /* 0x000e64000800007f */
[----:B-1----:R-:W-:Y:S05]  /*94d0*/  @!P0 BRA `(.L_x_18) ;  /* 0xfffffffc00f08947 */ /* 0x002fea000383ffff */
[----:B------:R-:W-:Y:S05]  /*94e0*/  BRA `(.L_x_194) ;  /* 0xffffff8000a47947 */ /* 0x000fea000383ffff */
.L_x_23:
[----:B-1----:R-:W-:-:S04]  /*94f0*/  IMAD.U32 R13, RZ, RZ, UR4 ;  /* 0x00000004ff0d7e24 */ /* 0x002fc8000f8e00ff */
[----:B------:R1:W4:Y:S03]  /*9500*/  SYNCS.PHASECHK.TRANS64.TRYWAIT P0, [R13+URZ], R12 ;  /* 0x0000000c0d0075a7 */ /* 0x000326000800017f */
[----:B----4-:R-:W-:Y:S05]  /*9510*/  @!P0 NANOSLEEP.SYNCS 0x989680 ;  /* 0x009896800000895d */ /* 0x010fea0003900000 */
[----:B------:R-:W4:Y:S02]  /*9520*/  @!P0 SYNCS.PHASECHK.TRANS64 P0, [R13+URZ], R12 ;  /* 0x0000000c0d0085a7 */ /* 0x000f24000800007f */
[----:B----4-:R-:W-:Y:S05]  /*9530*/  @!P0 BRA `(.L_x_23) ;  /* 0xfffffffc00ec8947 */ /* 0x010fea000383ffff */
[----:B------:R-:W-:Y:S05]  /*9540*/  BRA `(.L_x_22) ;  /* 0xffffff8400d07947 */ /* 0x000fea000383ffff */
.L_x_29:
[----:B-1----:R-:W-:-:S04]  /*9550*/  IMAD.U32 R147, RZ, RZ, UR15 ;  /* 0x0000000fff937e24 */ /* 0x002fc8000f8e00ff */
[----:B------:R1:W4:Y:S03]  /*9560*/  SYNCS.PHASECHK.TRANS64.TRYWAIT P0, [R147+URZ], R146 ;  /* 0x00000092930075a7 */ /* 0x000326000800017f */
[----:B----4-:R-:W-:Y:S05]  /*9570*/  @!P0 NANOSLEEP.SYNCS 0x989680 ;  /* 0x009896800000895d */ /* 0x010fea0003900000 */
[----:B------:R-:W4:Y:S02]  /*9580*/  @!P0 SYNCS.PHASECHK.TRANS64 P0, [R147+URZ], R146 ;  /* 0x00000092930085a7 */ /* 0x000f24000800007f */
[----:B----4-:R-:W-:Y:S05]  /*9590*/  @!P0 BRA `(.L_x_29) ;  /* 0xfffffffc00ec8947 */ /* 0x010fea000383ffff */
[----:B------:R-:W-:Y:S05]  /*95a0*/  BRA `(.L_x_28) ;  /* 0xffffff9000387947 */ /* 0x000fea000383ffff */
.L_x_37:
[----:B----4-:R4:W0:Y:S02]  /*95b0*/  SYNCS.PHASECHK.TRANS64.TRYWAIT P0, [R15+URZ+0x8], R12 ;  /* 0x0000080c0f0075a7 */ /* 0x010824000800017f */
[----:B0-----:R-:W-:Y:S05]  /*95c0*/  @!P0 NANOSLEEP.SYNCS 0x989680 ;  /* 0x009896800000895d */ /* 0x001fea0003900000 */
[----:B------:R-:W0:Y:S02]  /*95d0*/  @!P0 SYNCS.PHASECHK.TRANS64 P0, [R15+URZ+0x8], R12 ;  /* 0x0000080c0f0085a7 */ /* 0x000e24000800007f */
[----:B0-----:R-:W-:Y:S05]  /*95e0*/  @!P0 BRA `(.L_x_37) ;  /* 0xfffffffc00f08947 */ /* 0x001fea000383ffff */
[----:B------:R-:W-:Y:S05]  /*95f0*/  BRA `(.L_x_195) ;  /* 0xffffff9c00ac7947 */ /* 0x000fea000383ffff */
.L_x_174:
[----:B------:R-:W-:Y:S01]  /*9600*/  BSSY B1, `(.L_x_196) ;  /* 0x0000006000017945 */ /* 0x000fe20003800000 */
[----:B------:R-:W-:-:S07]  /*9610*/  IMAD.MOV.U32 R6, RZ, RZ, -0x1 ;  /* 0xffffffffff067424 */ /* 0x000fce00078e00ff */
[----:B------:R-:W-:Y:S05]  /*9620*/  WARPSYNC.COLLECTIVE R6, `(.L_x_197) ;  /* 0x00000000060c7348 */ /* 0x000fea0003c00000 */
[----:B------:R-:W-:Y:S02]  /*9630*/  ELECT P1, UR62, PT ;  /* 0x00000000003e782f */ /* 0x000fe40003820000 */
[----:B------:R-:W-:Y:S01]  /*9640*/  MOV R6, UR62 ;  /* 0x0000003e00067c02 */ /* 0x000fe20008000f00 */
[----:B------:R-:W-:Y:S10]  /*9650*/  ENDCOLLECTIVE ;  /* 0x000000000000791b */ /* 0x000ff40003800000 */
.L_x_197:
[----:B------:R-:W-:Y:S05]  /*9660*/  BSYNC B1 ;  /* 0x0000000000017941 */ /* 0x000fea0003800000 */
.L_x_196:
[----:B------:R-:W-:Y:S05]  /*9670*/  BRA `(.L_x_198) ;  /* 0xfffffff000007947 */ /* 0x000fea000383ffff */
.L_x_177:
[----:B-1----:R1:W2:Y:S02]  /*9680*/  SYNCS.PHASECHK.TRANS64.TRYWAIT P1, [R15+URZ+0x20], R6 ;  /* 0x000020060f0075a7 */ /* 0x0022a4000802017f */
[----:B--2---:R-:W-:Y:S05]  /*9690*/  @!P1 NANOSLEEP.SYNCS 0x989680 ;  /* 0x009896800000995d */ /* 0x004fea0003900000 */
[----:B------:R-:W2:Y:S02]  /*96a0*/  @!P1 SYNCS.PHASECHK.TRANS64 P1, [R15+URZ+0x20], R6 ;  /* 0x000020060f0095a7 */ /* 0x000ea4000802007f */
[----:B--2---:R-:W-:Y:S05]  /*96b0*/  @!P1 BRA `(.L_x_177) ;  /* 0xfffffffc00f09947 */ /* 0x004fea000383ffff */
[----:B------:R-:W-:Y:S05]  /*96c0*/  BRA `(.L_x_199) ;  /* 0xfffffff000347947 */ /* 0x000fea000383ffff */
.L_x_186:
[----:B------:R-:W-:Y:S01]  /*96d0*/  BSSY B0, `(.L_x_200) ;  /* 0x0000006000007945 */ /* 0x000fe20003800000 */
[----:B------:R-:W-:-:S07]  /*96e0*/  IMAD.MOV.U32 R6, RZ, RZ, -0x1 ;  /* 0xffffffffff067424 */ /* 0x000fce00078e00ff */
[----:B------:R-:W-:Y:S05]  /*96f0*/  WARPSYNC.COLLECTIVE R6, `(.L_x_201) ;  /* 0x00000000060c7348 */ /* 0x000fea0003c00000 */
[----:B------:R-:W-:Y:S02]  /*9700*/  ELECT P1, UR62, PT ;  /* 0x00000000003e782f */ /* 0x000fe40003820000 */
[----:B------:R-:W-:Y:S01]  /*9710*/  MOV R6, UR62 ;  /* 0x0000003e00067c02 */ /* 0x000fe20008000f00 */
[----:B------:R-:W-:Y:S10]  /*9720*/  ENDCOLLECTIVE ;  /* 0x000000000000791b */ /* 0x000ff40003800000 */
.L_x_201:
[----:B------:R-:W-:Y:S05]  /*9730*/  BSYNC B0 ;  /* 0x0000000000007941 */ /* 0x000fea0003800000 */
.L_x_200:
[----:B------:R-:W-:Y:S01]  /*9740*/  PLOP3.LUT P0, PT, P1, PT, PT, 0x80, 0x0 ;  /* 0x000000000000781c */ /* 0x000fe20000f0f070 */
[----:B------:R-:W-:-:S12]  /*9750*/  BRA `(.L_x_202) ;  /* 0xfffffff800987947 */ /* 0x000fd8000383ffff */
.L_x_190:
[----:B0-----:R0:W1:Y:S02]  /*9760*/  SYNCS.PHASECHK.TRANS64.TRYWAIT P0, [R5+URZ], R2 ;  /* 0x00000002050075a7 */ /* 0x001064000800017f */
[----:B-1----:R-:W-:Y:S05]  /*9770*/  @!P0 NANOSLEEP.SYNCS 0x989680 ;  /* 0x009896800000895d */ /* 0x002fea0003900000 */
[----:B------:R-:W1:Y:S02]  /*9780*/  @!P0 SYNCS.PHASECHK.TRANS64 P0, [R5+URZ], R2 ;  /* 0x00000002050085a7 */ /* 0x000e64000800007f */
[----:B-1----:R-:W-:Y:S05]  /*9790*/  @!P0 BRA `(.L_x_190) ;  /* 0xfffffffc00f08947 */ /* 0x002fea000383ffff */
[----:B------:R-:W-:Y:S05]  /*97a0*/  BRA `(.L_x_203) ;  /* 0xfffffff800dc7947 */ /* 0x000fea000383ffff */
.L_x_191:
[----:B0-----:R0:W1:Y:S02]  /*97b0*/  SYNCS.PHASECHK.TRANS64.TRYWAIT P0, [R7+URZ], R4 ;  /* 0x00000004070075a7 */ /* 0x001064000800017f */
[----:B-1----:R-:W-:Y:S05]  /*97c0*/  @!P0 NANOSLEEP.SYNCS 0x989680 ;  /* 0x009896800000895d */ /* 0x002fea0003900000 */
[----:B------:R-:W1:Y:S02]  /*97d0*/  @!P0 SYNCS.PHASECHK.TRANS64 P0, [R7+URZ], R4 ;  /* 0x00000004070085a7 */ /* 0x000e64000800007f */
[----:B-1----:R-:W-:Y:S05]  /*97e0*/  @!P0 BRA `(.L_x_191) ;  /* 0xfffffffc00f08947 */ /* 0x002fea000383ffff */
[----:B------:R-:W-:Y:S05]  /*97f0*/  BRA `(.L_x_204) ;  /* 0xfffffff800ec7947 */ /* 0x000fea000383ffff */
.L_x_192:
[----:B-1----:R1:W2:Y:S02]  /*9800*/  SYNCS.PHASECHK.TRANS64.TRYWAIT P0, [R6+URZ], R5 ;  /* 0x00000005060075a7 */ /* 0x0022a4000800017f */
[----:B--2---:R-:W-:Y:S05]  /*9810*/  @!P0 NANOSLEEP.SYNCS 0x989680 ;  /* 0x009896800000895d */ /* 0x004fea0003900000 */
[----:B------:R-:W2:Y:S02]  /*9820*/  @!P0 SYNCS.PHASECHK.TRANS64 P0, [R6+URZ], R5 ;  /* 0x00000005060085a7 */ /* 0x000ea4000800007f */
[----:B--2---:R-:W-:Y:S05]  /*9830*/  @!P0 BRA `(.L_x_192) ;  /* 0xfffffffc00f08947 */ /* 0x004fea000383ffff */
[----:B------:R-:W-:Y:S05]  /*9840*/  BRA `(.L_x_205) ;  /* 0xfffffff800f47947 */ /* 0x000fea000383ffff */
.L_x_206:
[----:B------:R-:W-:-:S00]  /*9850*/  BRA `(.L_x_206) ;  /* 0xfffffffc00fc7947 */ /* 0x000fc0000383ffff */
[----:B------:R-:W-:-:S00]  /*9860*/  NOP ;  /* 0x0000000000007918 */ /* 0x000fc00000000000 */
        /* <DEDUP_REMOVED lines=9> */
.L_x_207:


//--------------------- .nv.shared._ZN7cutlass13device_kernelINS_4gemm6kernel13GemmUniversalIN4cute5tupleIJiiiiEEENS1_10collective13CollectiveMmaINS1_37MainloopSm90TmaGmmaWarpSpecializedFP8ILi4ENS5_IJNS4_1CILi2EEENSA_ILi1EEESC_EEENS1_32KernelTmaWarpSpecializedPingpongEEENS5_IJNSA_ILi64EEENSA_ILi128EEESH_EEENS_12float_e4m3_tENS5_IJlSC_lEEESJ_SK_NS4_8TiledMMAINS4_8MMA_AtomIJNS4_4SM904GMMA31MMA_64x128x32_F32E4M3E4M3_SS_TNILNSO_7ScaleInE1ELSQ_1EEEEEENS4_6LayoutINS5_IJSC_SC_SC_EEENS5_IJNSA_ILi0EEESV_SV_EEEEENS5_IJNS4_10UnderscoreESY_SY_EEEEENS4_13SM90_TMA_LOADENS4_14ComposedLayoutINS4_7SwizzleILi3ELi4ELi3EEENS4_18smem_ptr_flag_bitsILi8EEENST_INS5_IJNSA_ILi8EEESH_EEENS5_IJSH_SC_EEEEEEEvNS4_8identityENS4_23SM90_TMA_LOAD_MULTICASTES1B_vS1C_EENS_8epilogue10collective6detail29Sm90TmaWarpSpecializedAdapterINS1G_15DefaultEpilogueISJ_SK_SK_NS1F_6thread17LinearCombinationISJ_Li1EffLNS1K_9ScaleType4KindE0ELNS_15FloatRoundStyleE2ESJ_EENS1_15EpilogueDefaultEEEEEvvEEEEvNT_6ParamsE --------------------------
	.section	.nv.shared._ZN7cutlass13device_kernelINS_4gemm6kernel13GemmUniversalIN4cute5tupleIJiiiiEEENS1_10collective13CollectiveMmaINS1_37MainloopSm90TmaGmmaWarpSpecializedFP8ILi4ENS5_IJNS4_1CILi2EEENSA_ILi1EEESC_EEENS1_32KernelTmaWarpSpecializedPingpongEEENS5_IJNSA_ILi64EEENSA_ILi128EEESH_EEENS_12float_e4m3_tENS5_IJlSC_lEEESJ_SK_NS4_8TiledMMAINS4_8MMA_AtomIJNS4_4SM904GMMA31MMA_64x128x32_F32E4M3E4M3_SS_TNILNSO_7ScaleInE1ELSQ_1EEEEEENS4_6LayoutINS5_IJSC_SC_SC_EEENS5_IJNSA_ILi0EEESV_SV_EEEEENS5_IJNS4_10UnderscoreESY_SY_EEEEENS4_13SM90_TMA_LOADENS4_14ComposedLayoutINS4_7SwizzleILi3ELi4ELi3EEENS4_18smem_ptr_flag_bitsILi8EEENST_INS5_IJNSA_ILi8EEESH_EEENS5_IJSH_SC_EEEEEEEvNS4_8identityENS4_23SM90_TMA_LOAD_MULTICASTES1B_vS1C_EENS_8epilogue10collective6detail29Sm90TmaWarpSpecializedAdapterINS1G_15DefaultEpilogueISJ_SK_SK_NS1F_6thread17LinearCombinationISJ_Li1EffLNS1K_9ScaleType4KindE0ELNS_15FloatRoundStyleE2ESJ_EENS1_15EpilogueDefaultEEEEEvvEEEEvNT_6ParamsE,"aw",@nobits
	.sectionflags	@""
	.align	16
	.zero		1024


//--------------------- .nv.shared.reserved.0     --------------------------
	.section	.nv.shared.reserved.0,"aw",@nobits
	.weak		__nv_reservedSMEM_offset_0_alias
	.size		__nv_reservedSMEM_offset_0_alias, 0, 0
	.other		__nv_reservedSMEM_offset_0_alias,@"STO_CUDA_RESERVED_SHARED STV_DEFAULT"
__nv_reservedSMEM_offset_0_alias:
	.zero		0


//--------------------- .nv.global                --------------------------
	.section	.nv.global,"aw",@nobits
.nv.global:
	.type		_ZN39_INTERNAL_15a21a9e_4_k_cu_37303661_36794cute1_E,@object
	.size		_ZN39_INTERNAL_15a21a9e_4_k_cu_37303661_36794cute1_E,(_ZN39_INTERNAL_15a21a9e_4_k_cu_37303661_36794cuda3std3__45__cpo6cbeginE - _ZN39_INTERNAL_15a21a9e_4_k_cu_37303661_36794cute1_E)
_ZN39_INTERNAL_15a21a9e_4_k_cu_37303661_36794cute1_E:
	.zero		1
	.type		_ZN39_INTERNAL_15a21a9e_4_k_cu_37303661_36794cuda3std3__45__cpo6cbeginE,@object
	.size		_ZN39_INTERNAL_15a21a9e_4_k_cu_37303661_36794cuda3std3__45__cpo6cbeginE,(_ZN39_INTERNAL_15a21a9e_4_k_cu_37303661_36794cuda3std3__48in_placeE - _ZN39_INTERNAL_15a21a9e_4_k_cu_37303661_36794cuda3std3__45__cpo6cbeginE)
_ZN39_INTERNAL_15a21a9e_4_k_cu_37303661_36794cuda3std3__45__cpo6cbeginE:
	.zero		1
	.type		_ZN39_INTERNAL_15a21a9e_4_k_cu_37303661_36794cuda3std3__48in_placeE,@object
	.size		_ZN39_INTERNAL_15a21a9e_4_k_cu_37303661_36794cuda3std3__48in_placeE,(_ZN39_INTERNAL_15a21a9e_4_k_cu_37303661_36794cuda3std6ranges3__45__cpo9iter_moveE - _ZN39_INTERNAL_15a21a9e_4_k_cu_37303661_36794cuda3std3__48in_placeE)
_ZN39_INTERNAL_15a21a9e_4_k_cu_37303661_36794cuda3std3__48in_placeE:
	.zero		1
	.type		_ZN39_INTERNAL_15a21a9e_4_k_cu_37303661_36794cuda3std6ranges3__45__cpo9iter_moveE,@object
	.size		_ZN39_INTERNAL_15a21a9e_4_k_cu_37303661_36794cuda3std6ranges3__45__cpo9iter_moveE,(_ZN39_INTERNAL_15a21a9e_4_k_cu_37303661_36794cuda3std3__45__cpo5beginE - _ZN39_INTERNAL_15a21a9e_4_k_cu_37303661_36794cuda3std6ranges3__45__cpo9iter_moveE)
_ZN39_INTERNAL_15a21a9e_4_k_cu_37303661_36794cuda3std6ranges3__45__cpo9iter_moveE:
	.zero		1
	.type		_ZN39_INTERNAL_15a21a9e_4_k_cu_37303661_36794cuda3std3__45__cpo5beginE,@object
	.size		_ZN39_INTERNAL_15a21a9e_4_k_cu_37303661_36794cuda3std3__45__cpo5beginE,(_ZN39_INTERNAL_15a21a9e_4_k_cu_37303661_36794cuda3std3__441_GLOBAL__N__15a21a9e_4_k_cu_37303661_36796ignoreE - _ZN39_INTERNAL_15a21a9e_4_k_cu_37303661_36794cuda3std3__45__cpo5beginE)
_ZN39_INTERNAL_15a21a9e_4_k_cu_37303661_36794cuda3std3__45__cpo5beginE:
	.zero		1
	.type		_ZN39_INTERNAL_15a21a9e_4_k_cu_37303661_36794cuda3std3__441_GLOBAL__N__15a21a9e_4_k_cu_37303661_36796ignoreE,@object
	.size		_ZN39_INTERNAL_15a21a9e_4_k_cu_37303661_36794cuda3std3__441_GLOBAL__N__15a21a9e_4_k_cu_37303661_36796ignoreE,(_ZN39_INTERNAL_15a21a9e_4_k_cu_37303661_36794cute7productE - _ZN39_INTERNAL_15a21a9e_4_k_cu_37303661_36794cuda3std3__441_GLOBAL__N__15a21a9e_4_k_cu_37303661_36796ignoreE)
_ZN39_INTERNAL_15a21a9e_4_k_cu_37303661_36794cuda3std3__441_GLOBAL__N__15a21a9e_4_k_cu_37303661_36796ignoreE:
	.zero		1
	.type		_ZN39_INTERNAL_15a21a9e_4_k_cu_37303661_36794cute7productE,@object
	.size		_ZN39_INTERNAL_15a21a9e_4_k_cu_37303661_36794cute7productE,(_ZN39_INTERNAL_15a21a9e_4_k_cu_37303661_36794cuda3std3__45__cpo3endE - _ZN39_INTERNAL_15a21a9e_4_k_cu_37303661_36794cute7productE)
_ZN39_INTERNAL_15a21a9e_4_k_cu_37303661_36794cute7productE:
	.zero		1
	.type		_ZN39_INTERNAL_15a21a9e_4_k_cu_37303661_36794cuda3std3__45__cpo3endE,@object
	.size		_ZN39_INTERNAL_15a21a9e_4_k_cu_37303661_36794cuda3std3__45__cpo3endE,(_ZN39_INTERNAL_15a21a9e_4_k_cu_37303661_36794cuda3std3__419piecewise_constructE - _ZN39_INTERNAL_15a21a9e_4_k_cu_37303661_36794cuda3std3__45__cpo3endE)
_ZN39_INTERNAL_15a21a9e_4_k_cu_37303661_36794cuda3std3__45__cpo3endE:
	.zero		1
	.type		_ZN39_INTERNAL_15a21a9e_4_k_cu_37303661_36794cuda3std3__419piecewise_constructE,@object
	.size		_ZN39_INTERNAL_15a21a9e_4_k_cu_37303661_36794cuda3std3__419piecewise_constructE,(_ZN39_INTERNAL_15a21a9e_4_k_cu_37303661_36794cuda3std3__45__cpo4cendE - _ZN39_INTERNAL_15a21a9e_4_k_cu_37303661_36794cuda3std3__419piecewise_constructE)
_ZN39_INTERNAL_15a21a9e_4_k_cu_37303661_36794cuda3std3__419piecewise_constructE:
	.zero		1
	.type		_ZN39_INTERNAL_15a21a9e_4_k_cu_37303661_36794cuda3std3__45__cpo4cendE,@object
	.size		_ZN39_INTERNAL_15a21a9e_4_k_cu_37303661_36794cuda3std3__45__cpo4cendE,(_ZN39_INTERNAL_15a21a9e_4_k_cu_37303661_36794cuda3std6ranges3__45__cpo4swapE - _ZN39_INTERNAL_15a21a9e_4_k_cu_37303661_36794cuda3std3__45__cpo4cendE)
_ZN39_INTERNAL_15a21a9e_4_k_cu_37303661_36794cuda3std3__45__cpo4cendE:
	.zero		1
	.type		_ZN39_INTERNAL_15a21a9e_4_k_cu_37303661_36794cuda3std6ranges3__45__cpo4swapE,@object
	.size		_ZN39_INTERNAL_15a21a9e_4_k_cu_37303661_36794cuda3std6ranges3__45__cpo4swapE,(.L_7 - _ZN39_INTERNAL_15a21a9e_4_k_cu_37303661_36794cuda3std6ranges3__45__cpo4swapE)
_ZN39_INTERNAL_15a21a9e_4_k_cu_37303661_36794cuda3std6ranges3__45__cpo4swapE:
	.zero		1
.L_7:


//--------------------- .nv.constant0._ZN7cutlass13device_kernelINS_4gemm6kernel13GemmUniversalIN4cute5tupleIJiiiiEEENS1_10collective13CollectiveMmaINS1_37MainloopSm90TmaGmmaWarpSpecializedFP8ILi4ENS5_IJNS4_1CILi2EEENSA_ILi1EEESC_EEENS1_32KernelTmaWarpSpecializedPingpongEEENS5_IJNSA_ILi64EEENSA_ILi128EEESH_EEENS_12float_e4m3_tENS5_IJlSC_lEEESJ_SK_NS4_8TiledMMAINS4_8MMA_AtomIJNS4_4SM904GMMA31MMA_64x128x32_F32E4M3E4M3_SS_TNILNSO_7ScaleInE1ELSQ_1EEEEEENS4_6LayoutINS5_IJSC_SC_SC_EEENS5_IJNSA_ILi0EEESV_SV_EEEEENS5_IJNS4_10UnderscoreESY_SY_EEEEENS4_13SM90_TMA_LOADENS4_14ComposedLayoutINS4_7SwizzleILi3ELi4ELi3EEENS4_18smem_ptr_flag_bitsILi8EEENST_INS5_IJNSA_ILi8EEESH_EEENS5_IJSH_SC_EEEEEEEvNS4_8identityENS4_23SM90_TMA_LOAD_MULTICASTES1B_vS1C_EENS_8epilogue10collective6detail29Sm90TmaWarpSpecializedAdapterINS1G_15DefaultEpilogueISJ_SK_SK_NS1F_6thread17LinearCombinationISJ_Li1EffLNS1K_9ScaleType4KindE0ELNS_15FloatRoundStyleE2ESJ_EENS1_15EpilogueDefaultEEEEEvvEEEEvNT_6ParamsE --------------------------
	.section	.nv.constant0._ZN7cutlass13device_kernelINS_4gemm6kernel13GemmUniversalIN4cute5tupleIJiiiiEEENS1_10collective13CollectiveMmaINS1_37MainloopSm90TmaGmmaWarpSpecializedFP8ILi4ENS5_IJNS4_1CILi2EEENSA_ILi1EEESC_EEENS1_32KernelTmaWarpSpecializedPingpongEEENS5_IJNSA_ILi64EEENSA_ILi128EEESH_EEENS_12float_e4m3_tENS5_IJlSC_lEEESJ_SK_NS4_8TiledMMAINS4_8MMA_AtomIJNS4_4SM904GMMA31MMA_64x128x32_F32E4M3E4M3_SS_TNILNSO_7ScaleInE1ELSQ_1EEEEEENS4_6LayoutINS5_IJSC_SC_SC_EEENS5_IJNSA_ILi0EEESV_SV_EEEEENS5_IJNS4_10UnderscoreESY_SY_EEEEENS4_13SM90_TMA_LOADENS4_14ComposedLayoutINS4_7SwizzleILi3ELi4ELi3EEENS4_18smem_ptr_flag_bitsILi8EEENST_INS5_IJNSA_ILi8EEESH_EEENS5_IJSH_SC_EEEEEEEvNS4_8identityENS4_23SM90_TMA_LOAD_MULTICASTES1B_vS1C_EENS_8epilogue10collective6detail29Sm90TmaWarpSpecializedAdapterINS1G_15DefaultEpilogueISJ_SK_SK_NS1F_6thread17LinearCombinationISJ_Li1EffLNS1K_9ScaleType4KindE0ELNS_15FloatRoundStyleE2ESJ_EENS1_15EpilogueDefaultEEEEEvvEEEEvNT_6ParamsE,"a",@progbits
	.sectionflags	@""
	.align	4
.nv.constant0._ZN7cutlass13device_kernelINS_4gemm6kernel13GemmUniversalIN4cute5tupleIJiiiiEEENS1_10collective13CollectiveMmaINS1_37MainloopSm90TmaGmmaWarpSpecializedFP8ILi4ENS5_IJNS4_1CILi2EEENSA_ILi1EEESC_EEENS1_32KernelTmaWarpSpecializedPingpongEEENS5_IJNSA_ILi64EEENSA_ILi128EEESH_EEENS_12float_e4m3_tENS5_IJlSC_lEEESJ_SK_NS4_8TiledMMAINS4_8MMA_AtomIJNS4_4SM904GMMA31MMA_64x128x32_F32E4M3E4M3_SS_TNILNSO_7ScaleInE1ELSQ_1EEEEEENS4_6LayoutINS5_IJSC_SC_SC_EEENS5_IJNSA_ILi0EEESV_SV_EEEEENS5_IJNS4_10UnderscoreESY_SY_EEEEENS4_13SM90_TMA_LOADENS4_14ComposedLayoutINS4_7SwizzleILi3ELi4ELi3EEENS4_18smem_ptr_flag_bitsILi8EEENST_INS5_IJNSA_ILi8EEESH_EEENS5_IJSH_SC_EEEEEEEvNS4_8identityENS4_23SM90_TMA_LOAD_MULTICASTES1B_vS1C_EENS_8epilogue10collective6detail29Sm90TmaWarpSpecializedAdapterINS1G_15DefaultEpilogueISJ_SK_SK_NS1F_6thread17LinearCombinationISJ_Li1EffLNS1K_9ScaleType4KindE0ELNS_15FloatRoundStyleE2ESJ_EENS1_15EpilogueDefaultEEEEEvvEEEEvNT_6ParamsE:
	.zero		1664


//--------------------- SYMBOLS --------------------------

	.type		.nv.reservedSmem.offset0,@object
	.size		.nv.reservedSmem.offset0,0x4
